	.headerflags	@"EF_CUDA_TEXMODE_UNIFIED EF_CUDA_64BIT_ADDRESS EF_CUDA_SM86 EF_CUDA_VIRTUAL_SM(EF_CUDA_SM86)"
	.elftype	@"ET_EXEC"


//--------------------- .nv.info                  --------------------------
	.section	.nv.info,"",@"SHT_CUDA_INFO"
	.align	4


	//----- nvinfo : EIATTR_REGCOUNT
	.align		4
        /*0000*/ 	.byte	0x04, 0x2f
        /*0002*/ 	.short	(.L_1 - .L_0)
	.align		4
.L_0:
        /*0004*/ 	.word	index@(triton_mm)
        /*0008*/ 	.word	0x00000080


	//----- nvinfo : EIATTR_MAX_STACK_SIZE
	.align		4
.L_1:
        /*000c*/ 	.byte	0x04, 0x23
        /*000e*/ 	.short	(.L_3 - .L_2)
	.align		4
.L_2:
        /*0010*/ 	.word	index@(triton_mm)
        /*0014*/ 	.word	0x00000000


	//----- nvinfo : EIATTR_MIN_STACK_SIZE
	.align		4
.L_3:
        /*0018*/ 	.byte	0x04, 0x12
        /*001a*/ 	.short	(.L_5 - .L_4)
	.align		4
.L_4:
        /*001c*/ 	.word	index@(triton_mm)
        /*0020*/ 	.word	0x00000000


	//----- nvinfo : EIATTR_FRAME_SIZE
	.align		4
.L_5:
        /*0024*/ 	.byte	0x04, 0x11
        /*0026*/ 	.short	(.L_7 - .L_6)
	.align		4
.L_6:
        /*0028*/ 	.word	index@(triton_mm)
        /*002c*/ 	.word	0x00000000
.L_7:


//--------------------- .nv.info.triton_mm        --------------------------
	.section	.nv.info.triton_mm,"",@"SHT_CUDA_INFO"
	.align	4


	//----- nvinfo : EIATTR_CUDA_API_VERSION
	.align		4
        /*0000*/ 	.byte	0x04, 0x37
        /*0002*/ 	.short	(.L_9 - .L_8)
.L_8:
        /*0004*/ 	.word	0x0000007b


	//----- nvinfo : EIATTR_SW2861232_WAR
	.align		4
.L_9:
        /*0008*/ 	.byte	0x01, 0x35
	.zero		2


	//----- nvinfo : EIATTR_PARAM_CBANK
	.align		4
        /*000c*/ 	.byte	0x04, 0x0a
        /*000e*/ 	.short	(.L_11 - .L_10)
	.align		4
.L_10:
        /*0010*/ 	.word	index@(.nv.constant0.triton_mm)
        /*0014*/ 	.short	0x0160
        /*0016*/ 	.short	0x0024


	//----- nvinfo : EIATTR_CBANK_PARAM_SIZE
	.align		4
.L_11:
        /*0018*/ 	.byte	0x03, 0x19
        /*001a*/ 	.short	0x0024


	//----- nvinfo : EIATTR_KPARAM_INFO
	.align		4
        /*001c*/ 	.byte	0x04, 0x17
        /*001e*/ 	.short	(.L_13 - .L_12)
.L_12:
        /*0020*/ 	.word	0x00000000
        /*0024*/ 	.short	0x0004
        /*0026*/ 	.short	0x0020
        /*0028*/ 	.byte	0x00, 0xf0, 0x11, 0x00


	//----- nvinfo : EIATTR_KPARAM_INFO
	.align		4
.L_13:
        /*002c*/ 	.byte	0x04, 0x17
        /*002e*/ 	.short	(.L_15 - .L_14)
.L_14:
        /*0030*/ 	.word	0x00000000
        /*0034*/ 	.short	0x0003
        /*0036*/ 	.short	0x0018
        /*0038*/ 	.byte	0x00, 0xf0, 0x21, 0x00


	//----- nvinfo : EIATTR_KPARAM_INFO
	.align		4
.L_15:
        /*003c*/ 	.byte	0x04, 0x17
        /*003e*/ 	.short	(.L_17 - .L_16)
.L_16:
        /*0040*/ 	.word	0x00000000
        /*0044*/ 	.short	0x0002
        /*0046*/ 	.short	0x0010
        /*0048*/ 	.byte	0x00, 0xf0, 0x21, 0x00


	//----- nvinfo : EIATTR_KPARAM_INFO
	.align		4
.L_17:
        /*004c*/ 	.byte	0x04, 0x17
        /*004e*/ 	.short	(.L_19 - .L_18)
.L_18:
        /*0050*/ 	.word	0x00000000
        /*0054*/ 	.short	0x0001
        /*0056*/ 	.short	0x0008
        /*0058*/ 	.byte	0x00, 0xf0, 0x21, 0x00


	//----- nvinfo : EIATTR_KPARAM_INFO
	.align		4
.L_19:
        /*005c*/ 	.byte	0x04, 0x17
        /*005e*/ 	.short	(.L_21 - .L_20)
.L_20:
        /*0060*/ 	.word	0x00000000
        /*0064*/ 	.short	0x0000
        /*0066*/ 	.short	0x0000
        /*0068*/ 	.byte	0x00, 0xf0, 0x21, 0x00


	//----- nvinfo : EIATTR_MAXREG_COUNT
	.align		4
.L_21:
        /*006c*/ 	.byte	0x03, 0x1b
        /*006e*/ 	.short	0x00ff


	//----- nvinfo : EIATTR_EXIT_INSTR_OFFSETS
	.align		4
        /*0070*/ 	.byte	0x04, 0x1c
        /*0072*/ 	.short	(.L_23 - .L_22)


	//   ....[0]....
.L_22:
        /*0074*/ 	.word	0x00000040


	//   ....[1]....
        /*0078*/ 	.word	0x00005ec0


	//   ....[2]....
        /*007c*/ 	.word	0x00005ee0


	//----- nvinfo : EIATTR_MAX_THREADS
	.align		4
.L_23:
        /*0080*/ 	.byte	0x04, 0x05
        /*0082*/ 	.short	(.L_25 - .L_24)
.L_24:
        /*0084*/ 	.word	0x00000080
        /*0088*/ 	.word	0x00000001
        /*008c*/ 	.word	0x00000001
.L_25:


//--------------------- .nv.rel.action            --------------------------
	.section	.nv.rel.action,"",@"SHT_CUDA_RELOCINFO"
	.align	8
	.sectionentsize	8
        /*0000*/ 	.byte	0x73, 0x00, 0x00, 0x00, 0x00, 0x00, 0x00, 0x00, 0x00, 0x00, 0x00, 0x11, 0x25, 0x00, 0x05, 0x36


//--------------------- .nv.constant0.triton_mm   --------------------------
	.section	.nv.constant0.triton_mm,"a",@progbits
	.align	4
.nv.constant0.triton_mm:
	.zero		388


//--------------------- .text.triton_mm           --------------------------
	.section	.text.triton_mm,"ax",@progbits
	.sectionflags	@"SHF_BARRIERS=1"
	.sectioninfo	@"SHI_REGISTERS=128"
	.align	128
        .global         triton_mm
        .type           triton_mm,@function
        .size           triton_mm,(.L_x_3 - triton_mm)
        .other          triton_mm,@"STO_CUDA_ENTRY STV_DEFAULT"
triton_mm:
.text.triton_mm:
[----:B------:R-:W-:-:S02]  /*0000*/  MOV R1, c[0x0][0x28] ;  /* 0x00000a0000017a02 */ /* 0x000fc40000000f00 */
[----:B------:R-:W-:-:S05]  /*0010*/  MOV R4, c[0x0][0x180] ;  /* 0x0000600000047a02 */ /* 0x000fca0000000f00 */
[----:B------:R-:W-:-:S05]  /*0020*/  IMAD R0, R4, 0x1900, RZ ;  /* 0x0000190004007824 */ /* 0x000fca00078e02ff */
[----:B------:R-:W-:-:S13]  /*0030*/  ISETP.NE.AND P0, PT, R0, RZ, PT ;  /* 0x000000ff0000720c */ /* 0x000fda0003f05270 */
[----:B------:R-:W-:Y:S05]  /*0040*/  @!P0 EXIT ;  /* 0x000000000000894d */ /* 0x000fea0003800000 */
[----:B------:R-:W1:Y:S01]  /*0050*/  S2R R10, SR_CTAID.X ;  /* 0x00000000000a7919 */ /* 0x000e620000002500 */
[----:B------:R-:W-:Y:S01]  /*0060*/  IMAD R4, R4, 0x32, RZ ;  /* 0x0000003204047824 */ /* 0x000fe200078e02ff */
[----:B------:R-:W-:Y:S01]  /*0070*/  MOV R27, 0x4 ;  /* 0x00000004001b7802 */ /* 0x000fe20000000f00 */
[----:B------:R-:W-:Y:S01]  /*0080*/  ULDC.64 UR6, c[0x0][0x118] ;  /* 0x0000460000067ab9 */ /* 0x000fe20000000a00 */
[----:B------:R-:W2:Y:S01]  /*0090*/  S2R R16, SR_TID.X ;  /* 0x0000000000107919 */ /* 0x000ea20000002100 */
[----:B------:R-:W-:Y:S01]  /*00a0*/  MOV R79, RZ ;  /* 0x000000ff004f7202 */ /* 0x000fe20000000f00 */
[----:B------:R-:W-:Y:S01]  /*00b0*/  CS2R R44, SRZ ;  /* 0x00000000002c7805 */ /* 0x000fe2000001ff00 */
[----:B------:R-:W-:Y:S01]  /*00c0*/  IADD3 R0, R4, 0x3f, RZ ;  /* 0x0000003f04007810 */ /* 0x000fe20007ffe0ff */
[----:B------:R-:W-:Y:S01]  /*00d0*/  CS2R R46, SRZ ;  /* 0x00000000002e7805 */ /* 0x000fe2000001ff00 */
[----:B------:R-:W-:Y:S01]  /*00e0*/  IABS R19, R4 ;  /* 0x0000000400137213 */ /* 0x000fe20000000000 */
[----:B------:R-:W-:Y:S01]  /*00f0*/  CS2R R60, SRZ ;  /* 0x00000000003c7805 */ /* 0x000fe2000001ff00 */
[----:B------:R-:W-:Y:S01]  /*0100*/  SHF.R.S32.HI R3, RZ, 0x1f, R0 ;  /* 0x0000001fff037819 */ /* 0x000fe20000011400 */
[----:B------:R-:W-:Y:S01]  /*0110*/  CS2R R62, SRZ ;  /* 0x00000000003e7805 */ /* 0x000fe2000001ff00 */
[----:B------:R-:W3:Y:S01]  /*0120*/  I2F.RP R9, R19 ;  /* 0x0000001300097306 */ /* 0x000ee20000209400 */
[----:B------:R-:W-:Y:S01]  /*0130*/  CS2R R28, SRZ ;  /* 0x00000000001c7805 */ /* 0x000fe2000001ff00 */
[----:B------:R-:W-:Y:S01]  /*0140*/  LEA.HI R3, R3, R0, RZ, 0x6 ;  /* 0x0000000003037211 */ /* 0x000fe200078f30ff */
[----:B------:R-:W-:Y:S01]  /*0150*/  CS2R R30, SRZ ;  /* 0x00000000001e7805 */ /* 0x000fe2000001ff00 */
[----:B------:R-:W-:Y:S01]  /*0160*/  CS2R R32, SRZ ;  /* 0x0000000000207805 */ /* 0x000fe2000001ff00 */
[----:B------:R-:W-:Y:S01]  /*0170*/  CS2R R34, SRZ ;  /* 0x0000000000227805 */ /* 0x000fe2000001ff00 */
[----:B------:R-:W-:Y:S01]  /*0180*/  CS2R R48, SRZ ;  /* 0x0000000000307805 */ /* 0x000fe2000001ff00 */
[----:B------:R-:W-:Y:S01]  /*0190*/  CS2R R50, SRZ ;  /* 0x0000000000327805 */ /* 0x000fe2000001ff00 */
[----:B------:R-:W-:Y:S01]  /*01a0*/  CS2R R56, SRZ ;  /* 0x0000000000387805 */ /* 0x000fe2000001ff00 */
[----:B------:R-:W-:Y:S01]  /*01b0*/  CS2R R58, SRZ ;  /* 0x00000000003a7805 */ /* 0x000fe2000001ff00 */
[----:B------:R-:W-:Y:S01]  /*01c0*/  CS2R R72, SRZ ;  /* 0x0000000000487805 */ /* 0x000fe2000001ff00 */
[----:B-1----:R-:W-:Y:S01]  /*01d0*/  SHF.R.S32.HI R2, RZ, 0x1f, R10 ;  /* 0x0000001fff027819 */ /* 0x002fe2000001140a */
[----:B------:R-:W-:Y:S01]  /*01e0*/  CS2R R74, SRZ ;  /* 0x00000000004a7805 */ /* 0x000fe2000001ff00 */
[----:B------:R-:W-:Y:S01]  /*01f0*/  ISETP.GE.AND P2, PT, R10, RZ, PT ;  /* 0x000000ff0a00720c */ /* 0x000fe20003f46270 */
[----:B------:R-:W-:Y:S01]  /*0200*/  UMOV UR4, URZ ;  /* 0x0000003f00047c82 */ /* 0x000fe20008000000 */
[----:B------:R-:W-:Y:S01]  /*0210*/  LEA.HI R5, R2, R10, RZ, 0x4 ;  /* 0x0000000a02057211 */ /* 0x000fe200078f20ff */
[----:B---3--:R-:W-:Y:S01]  /*0220*/  MUFU.RCP R9, R9 ;  /* 0x0000000900097308 */ /* 0x008fe20000001000 */
[----:B--2---:R-:W-:Y:S01]  /*0230*/  SHF.L.U32 R17, R16, 0x2, RZ ;  /* 0x0000000210117819 */ /* 0x004fe200000006ff */
[----:B------:R-:W-:Y:S01]  /*0240*/  UMOV UR5, URZ ;  /* 0x0000003f00057c82 */ /* 0x000fe20008000000 */
[----:B------:R-:W-:-:S02]  /*0250*/  SHF.R.S32.HI R2, RZ, 0x4, R5 ;  /* 0x00000004ff027819 */ /* 0x000fc40000011405 */
[----:B------:R-:W-:Y:S02]  /*0260*/  LOP3.LUT R5, R5, 0xfffffff0, RZ, 0xc0, !PT ;  /* 0xfffffff005057812 */ /* 0x000fe400078ec0ff */
[----:B------:R-:W-:Y:S02]  /*0270*/  SHF.L.U32 R0, R2, 0x3, RZ ;  /* 0x0000000302007819 */ /* 0x000fe400000006ff */
[----:B------:R-:W-:Y:S02]  /*0280*/  IADD3 R5, -R5, R10, RZ ;  /* 0x0000000a05057210 */ /* 0x000fe40007ffe1ff */
[----:B------:R-:W-:Y:S02]  /*0290*/  LEA.HI.SX32 R3, R3, -R0, 0x1a ;  /* 0x8000000003037211 */ /* 0x000fe400078fd2ff */
[----:B------:R-:W-:Y:S02]  /*02a0*/  IABS R12, R5 ;  /* 0x00000005000c7213 */ /* 0x000fe40000000000 */
[----:B------:R-:W-:-:S02]  /*02b0*/  IMNMX R6, R3, 0x8, PT ;  /* 0x0000000803067817 */ /* 0x000fc40003800200 */
[----:B------:R-:W-:Y:S02]  /*02c0*/  LOP3.LUT R82, R17, 0x1c, RZ, 0xc0, !PT ;  /* 0x0000001c11527812 */ /* 0x000fe400078ec0ff */
[-C--:B------:R-:W-:Y:S02]  /*02d0*/  IABS R11, R6.reuse ;  /* 0x00000006000b7213 */ /* 0x080fe40000000000 */
[----:B------:R-:W-:Y:S02]  /*02e0*/  LOP3.LUT R5, R5, R6, RZ, 0x3c, !PT ;  /* 0x0000000605057212 */ /* 0x000fe400078e3cff */
[----:B------:R-:W1:Y:S01]  /*02f0*/  I2F.RP R7, R11 ;  /* 0x0000000b00077306 */ /* 0x000e620000209400 */
[----:B------:R-:W-:Y:S02]  /*0300*/  SHF.L.U32 R86, R82, 0x2, RZ ;  /* 0x0000000252567819 */ /* 0x000fe400000006ff */
[----:B------:R-:W-:Y:S02]  /*0310*/  ISETP.GE.AND P4, PT, R5, RZ, PT ;  /* 0x000000ff0500720c */ /* 0x000fe40003f86270 */
[----:B------:R-:W-:-:S02]  /*0320*/  SHF.L.U32 R81, R16, 0x5, RZ ;  /* 0x0000000510517819 */ /* 0x000fc400000006ff */
[----:B------:R-:W-:Y:S02]  /*0330*/  LOP3.LUT R80, R17, 0x3c, RZ, 0xc0, !PT ;  /* 0x0000003c11507812 */ /* 0x000fe400078ec0ff */
[----:B------:R-:W-:Y:S02]  /*0340*/  LOP3.LUT R81, R81, 0x3e00, RZ, 0xc0, !PT ;  /* 0x00003e0051517812 */ /* 0x000fe400078ec0ff */
[----:B------:R-:W-:Y:S01]  /*0350*/  LEA R80, R80, 0x2000, 0x7 ;  /* 0x0000200050507811 */ /* 0x000fe200078e38ff */
[----:B-1----:R-:W1:Y:S02]  /*0360*/  MUFU.RCP R7, R7 ;  /* 0x0000000700077308 */ /* 0x002e640000001000 */
[----:B-1----:R-:W-:Y:S02]  /*0370*/  IADD3 R2, R7, 0xffffffe, RZ ;  /* 0x0ffffffe07027810 */ /* 0x002fe40007ffe0ff */
[----:B------:R-:W-:-:S04]  /*0380*/  IABS R7, R10 ;  /* 0x0000000a00077213 */ /* 0x000fc80000000000 */
[----:B------:R1:W2:Y:S02]  /*0390*/  F2I.FTZ.U32.TRUNC.NTZ R3, R2 ;  /* 0x0000000200037305 */ /* 0x0002a4000021f000 */
[----:B-1----:R-:W-:Y:S02]  /*03a0*/  MOV R2, RZ ;  /* 0x000000ff00027202 */ /* 0x002fe40000000f00 */
[----:B--2---:R-:W-:-:S05]  /*03b0*/  IADD3 R8, RZ, -R3, RZ ;  /* 0x80000003ff087210 */ /* 0x004fca0007ffe0ff */
[----:B------:R-:W-:Y:S01]  /*03c0*/  IMAD R13, R8, R11, RZ ;  /* 0x0000000b080d7224 */ /* 0x000fe200078e02ff */
[----:B------:R-:W-:-:S03]  /*03d0*/  IABS R8, R6 ;  /* 0x0000000600087213 */ /* 0x000fc60000000000 */
[----:B------:R-:W-:Y:S01]  /*03e0*/  IMAD.HI.U32 R3, R3, R13, R2 ;  /* 0x0000000d03037227 */ /* 0x000fe200078e0002 */
[----:B------:R-:W-:-:S05]  /*03f0*/  IADD3 R8, RZ, -R8, RZ ;  /* 0x80000008ff087210 */ /* 0x000fca0007ffe0ff */
[----:B------:R-:W-:-:S04]  /*0400*/  IMAD.HI.U32 R2, R3, R7, RZ ;  /* 0x0000000703027227 */ /* 0x000fc800078e00ff */
[----:B------:R-:W-:Y:S02]  /*0410*/  IMAD R2, R2, R8, R7 ;  /* 0x0000000802027224 */ /* 0x000fe400078e0207 */
[----:B------:R-:W-:Y:S01]  /*0420*/  IMAD.HI.U32 R7, R3, R12, RZ ;  /* 0x0000000c03077227 */ /* 0x000fe200078e00ff */
[----:B------:R-:W-:Y:S02]  /*0430*/  IADD3 R3, R9, 0xffffffe, RZ ;  /* 0x0ffffffe09037810 */ /* 0x000fe40007ffe0ff */
[----:B------:R-:W-:Y:S01]  /*0440*/  ISETP.GT.U32.AND P0, PT, R11, R2, PT ;  /* 0x000000020b00720c */ /* 0x000fe20003f04070 */
[----:B------:R-:W-:-:S03]  /*0450*/  IMAD R8, R7, R8, R12 ;  /* 0x0000000807087224 */ /* 0x000fc600078e020c */
[----:B------:R-:W1:Y:S02]  /*0460*/  F2I.FTZ.U32.TRUNC.NTZ R3, R3 ;  /* 0x0000000300037305 */ /* 0x000e64000021f000 */
[----:B------:R-:W-:-:S07]  /*0470*/  ISETP.GT.U32.AND P3, PT, R11, R8, PT ;  /* 0x000000080b00720c */ /* 0x000fce0003f64070 */
[----:B------:R-:W-:-:S04]  /*0480*/  @!P0 IADD3 R2, R2, -R11, RZ ;  /* 0x8000000b02028210 */ /* 0x000fc80007ffe0ff */
[----:B------:R-:W-:Y:S02]  /*0490*/  ISETP.GT.U32.AND P0, PT, R11, R2, PT ;  /* 0x000000020b00720c */ /* 0x000fe40003f04070 */
[-C--:B------:R-:W-:Y:S02]  /*04a0*/  @!P3 IADD3 R8, R8, -R11.reuse, RZ ;  /* 0x8000000b0808b210 */ /* 0x080fe40007ffe0ff */
[----:B------:R-:W-:Y:S02]  /*04b0*/  @!P3 IADD3 R7, R7, 0x1, RZ ;  /* 0x000000010707b810 */ /* 0x000fe40007ffe0ff */
[----:B------:R-:W-:Y:S02]  /*04c0*/  ISETP.GE.U32.AND P1, PT, R8, R11, PT ;  /* 0x0000000b0800720c */ /* 0x000fe40003f26070 */
[----:B-1----:R-:W-:-:S05]  /*04d0*/  IADD3 R8, RZ, -R3, RZ ;  /* 0x80000003ff087210 */ /* 0x002fca0007ffe0ff */
[----:B------:R-:W-:Y:S02]  /*04e0*/  @!P0 IADD3 R2, R2, -R11, RZ ;  /* 0x8000000b02028210 */ /* 0x000fe40007ffe0ff */
[----:B------:R-:W-:Y:S02]  /*04f0*/  ISETP.NE.AND P0, PT, R6, RZ, PT ;  /* 0x000000ff0600720c */ /* 0x000fe40003f05270 */
[----:B------:R-:W-:Y:S02]  /*0500*/  MOV R5, R2 ;  /* 0x0000000200057202 */ /* 0x000fe40000000f00 */
[----:B------:R-:W-:Y:S02]  /*0510*/  MOV R2, R8 ;  /* 0x0000000800027202 */ /* 0x000fe40000000f00 */
[----:B------:R-:W-:Y:S02]  /*0520*/  LOP3.LUT R6, RZ, R6, RZ, 0x33, !PT ;  /* 0x00000006ff067212 */ /* 0x000fe400078e33ff */
[----:B------:R-:W-:Y:S01]  /*0530*/  @!P2 IADD3 R5, -R5, RZ, RZ ;  /* 0x000000ff0505a210 */ /* 0x000fe20007ffe1ff */
[----:B------:R-:W-:Y:S01]  /*0540*/  IMAD R9, R2, R19, RZ ;  /* 0x0000001302097224 */ /* 0x000fe200078e02ff */
[----:B------:R-:W-:-:S02]  /*0550*/  MOV R2, RZ ;  /* 0x000000ff00027202 */ /* 0x000fc40000000f00 */
[----:B------:R-:W-:Y:S02]  /*0560*/  SEL R5, R6, R5, !P0 ;  /* 0x0000000506057207 */ /* 0x000fe40004000000 */
[----:B------:R-:W-:Y:S01]  /*0570*/  @P1 IADD3 R7, R7, 0x1, RZ ;  /* 0x0000000107071810 */ /* 0x000fe20007ffe0ff */
[----:B------:R-:W-:Y:S01]  /*0580*/  IMAD.HI.U32 R8, R3, R9, R2 ;  /* 0x0000000903087227 */ /* 0x000fe200078e0002 */
[----:B------:R-:W-:Y:S02]  /*0590*/  SHF.R.U32.HI R3, RZ, 0x3, R16 ;  /* 0x00000003ff037819 */ /* 0x000fe40000011610 */
[----:B------:R-:W-:Y:S02]  /*05a0*/  IADD3 R0, R0, R5, RZ ;  /* 0x0000000500007210 */ /* 0x000fe40007ffe0ff */
[----:B------:R-:W-:Y:S02]  /*05b0*/  IABS R2, R4 ;  /* 0x0000000400027213 */ /* 0x000fe40000000000 */
[----:B------:R-:W-:-:S02]  /*05c0*/  SGXT.U32 R3, R3, 0x4 ;  /* 0x000000040303781a */ /* 0x000fc40000000000 */
[----:B------:R-:W-:Y:S02]  /*05d0*/  SHF.L.U32 R0, R0, 0x6, RZ ;  /* 0x0000000600007819 */ /* 0x000fe400000006ff */
[----:B------:R-:W-:Y:S02]  /*05e0*/  @!P4 IADD3 R7, -R7, RZ, RZ ;  /* 0x000000ff0707c210 */ /* 0x000fe40007ffe1ff */
[----:B------:R-:W-:Y:S02]  /*05f0*/  SHF.R.U32.HI R5, RZ, 0x4, R16 ;  /* 0x00000004ff057819 */ /* 0x000fe40000011610 */
[----:B------:R-:W-:Y:S02]  /*0600*/  IADD3 R9, RZ, -R2, RZ ;  /* 0x80000002ff097210 */ /* 0x000fe40007ffe0ff */
[----:B------:R-:W-:Y:S02]  /*0610*/  LOP3.LUT R2, R0, R3, RZ, 0xfc, !PT ;  /* 0x0000000300027212 */ /* 0x000fe400078efcff */
[----:B------:R-:W-:-:S02]  /*0620*/  SEL R10, R6, R7, !P0 ;  /* 0x00000007060a7207 */ /* 0x000fc40004000000 */
[----:B------:R-:W-:Y:S02]  /*0630*/  SGXT.U32 R5, R5, 0x3 ;  /* 0x000000030505781a */ /* 0x000fe40000000000 */
[----:B------:R-:W-:Y:S02]  /*0640*/  MOV R7, R9 ;  /* 0x0000000900077202 */ /* 0x000fe40000000f00 */
[----:B------:R-:W-:Y:S02]  /*0650*/  IABS R9, R2 ;  /* 0x0000000200097213 */ /* 0x000fe40000000000 */
[----:B------:R-:W-:Y:S02]  /*0660*/  ISETP.GE.AND P0, PT, R2, RZ, PT ;  /* 0x000000ff0200720c */ /* 0x000fe40003f06270 */
[C---:B------:R-:W-:Y:S02]  /*0670*/  LOP3.LUT R78, R0.reuse, R5, RZ, 0xfc, !PT ;  /* 0x00000005004e7212 */ /* 0x040fe400078efcff */
[----:B------:R-:W-:-:S02]  /*0680*/  LOP3.LUT R2, R0, 0x10, R3, 0xfe, !PT ;  /* 0x0000001000027812 */ /* 0x000fc400078efe03 */
[----:B------:R-:W-:Y:S02]  /*0690*/  MOV R5, R9 ;  /* 0x0000000900057202 */ /* 0x000fe40000000f00 */
[--C-:B------:R-:W-:Y:S02]  /*06a0*/  LOP3.LUT R6, R0, 0x20, R3.reuse, 0xfe, !PT ;  /* 0x0000002000067812 */ /* 0x100fe400078efe03 */
[----:B------:R-:W-:Y:S02]  /*06b0*/  ISETP.GE.AND P3, PT, R2, RZ, PT ;  /* 0x000000ff0200720c */ /* 0x000fe40003f66270 */
[----:B------:R-:W-:Y:S01]  /*06c0*/  IABS R9, R2 ;  /* 0x0000000200097213 */ /* 0x000fe20000000000 */
[----:B------:R-:W-:Y:S01]  /*06d0*/  IMAD.HI.U32 R2, R8, R5, RZ ;  /* 0x0000000508027227 */ /* 0x000fe200078e00ff */
[----:B------:R-:W-:Y:S02]  /*06e0*/  LOP3.LUT R0, R0, 0x30, R3, 0xfe, !PT ;  /* 0x0000003000007812 */ /* 0x000fe400078efe03 */
[----:B------:R-:W-:Y:S01]  /*06f0*/  IABS R11, R6 ;  /* 0x00000006000b7213 */ /* 0x000fe20000000000 */
[----:B------:R-:W-:Y:S01]  /*0700*/  IMAD R2, R2, R7, R5 ;  /* 0x0000000702027224 */ /* 0x000fe200078e0205 */
[----:B------:R-:W-:-:S02]  /*0710*/  ISETP.GE.AND P1, PT, R0, RZ, PT ;  /* 0x000000ff0000720c */ /* 0x000fc40003f26270 */
[----:B------:R-:W-:Y:S01]  /*0720*/  IABS R13, R0 ;  /* 0x00000000000d7213 */ /* 0x000fe20000000000 */
[----:B------:R-:W-:Y:S01]  /*0730*/  IMAD.HI.U32 R0, R8, R9, RZ ;  /* 0x0000000908007227 */ /* 0x000fe200078e00ff */
[----:B------:R-:W-:Y:S02]  /*0740*/  ISETP.GT.U32.AND P4, PT, R19, R2, PT ;  /* 0x000000021300720c */ /* 0x000fe40003f84070 */
[----:B------:R-:W-:Y:S01]  /*0750*/  ISETP.GE.AND P2, PT, R6, RZ, PT ;  /* 0x000000ff0600720c */ /* 0x000fe20003f46270 */
[----:B------:R-:W-:Y:S01]  /*0760*/  IMAD R5, R0, R7, R9 ;  /* 0x0000000700057224 */ /* 0x000fe200078e0209 */
[----:B------:R-:W-:Y:S01]  /*0770*/  SHF.L.U32 R0, R10, 0x6, RZ ;  /* 0x000000060a007819 */ /* 0x000fe200000006ff */
[C---:B------:R-:W-:Y:S01]  /*0780*/  IMAD.HI.U32 R6, R8.reuse, R11, RZ ;  /* 0x0000000b08067227 */ /* 0x040fe200078e00ff */
[----:B------:R-:W-:Y:S02]  /*0790*/  LOP3.LUT R85, R3, 0x10, RZ, 0xfc, !PT ;  /* 0x0000001003557812 */ /* 0x000fe400078efcff */
[----:B------:R-:W-:Y:S01]  /*07a0*/  ISETP.GT.U32.AND P6, PT, R19, R5, PT ;  /* 0x000000051300720c */ /* 0x000fe20003fc4070 */
[----:B------:R-:W-:Y:S01]  /*07b0*/  IMAD.HI.U32 R8, R8, R13, RZ ;  /* 0x0000000d08087227 */ /* 0x000fe200078e00ff */
[----:B------:R-:W-:-:S02]  /*07c0*/  LOP3.LUT R84, R3, 0x20, RZ, 0xfc, !PT ;  /* 0x0000002003547812 */ /* 0x000fc400078efcff */
[----:B------:R-:W-:Y:S01]  /*07d0*/  LOP3.LUT R83, R3, 0x30, RZ, 0xfc, !PT ;  /* 0x0000003003537812 */ /* 0x000fe200078efcff */
[----:B------:R-:W-:Y:S01]  /*07e0*/  IMAD R6, R6, R7, R11 ;  /* 0x0000000706067224 */ /* 0x000fe200078e020b */
[----:B------:R-:W-:Y:S01]  /*07f0*/  @!P4 IADD3 R2, R2, -R19, RZ ;  /* 0x800000130202c210 */ /* 0x000fe20007ffe0ff */
[----:B------:R-:W-:Y:S01]  /*0800*/  IMAD R8, R8, R7, R13 ;  /* 0x0000000708087224 */ /* 0x000fe200078e020d */
[----:B------:R-:W-:Y:S02]  /*0810*/  SHF.R.S32.HI R7, RZ, 0x19, R10 ;  /* 0x00000019ff077819 */ /* 0x000fe4000001140a */
[C---:B------:R-:W-:Y:S02]  /*0820*/  ISETP.GT.U32.AND P4, PT, R19.reuse, R6, PT ;  /* 0x000000061300720c */ /* 0x040fe40003f84070 */
[----:B------:R-:W-:Y:S02]  /*0830*/  ISETP.GT.U32.AND P5, PT, R19, R8, PT ;  /* 0x000000081300720c */ /* 0x000fe40003fa4070 */
[----:B------:R-:W-:-:S02]  /*0840*/  @!P6 IADD3 R5, R5, -R19, RZ ;  /* 0x800000130505e210 */ /* 0x000fc40007ffe0ff */
[----:B------:R-:W-:Y:S02]  /*0850*/  ISETP.GT.U32.AND P6, PT, R19, R2, PT ;  /* 0x000000021300720c */ /* 0x000fe40003fc4070 */
[----:B------:R-:W-:Y:S02]  /*0860*/  SGXT R7, R7, 0x1 ;  /* 0x000000010707781a */ /* 0x000fe40000000200 */
[----:B------:R-:W-:Y:S02]  /*0870*/  LOP3.LUT R12, R0, R3, RZ, 0xfc, !PT ;  /* 0x00000003000c7212 */ /* 0x000fe400078efcff */
[----:B------:R-:W-:Y:S02]  /*0880*/  LEA R85, R85, R86, 0x7 ;  /* 0x0000005655557211 */ /* 0x000fe400078e38ff */
[-C--:B------:R-:W-:Y:S02]  /*0890*/  @!P4 IADD3 R6, R6, -R19.reuse, RZ ;  /* 0x800000130606c210 */ /* 0x080fe40007ffe0ff */
[----:B------:R-:W-:-:S02]  /*08a0*/  @!P5 IADD3 R8, R8, -R19, RZ ;  /* 0x800000130808d210 */ /* 0x000fc40007ffe0ff */
[C---:B------:R-:W-:Y:S02]  /*08b0*/  ISETP.GT.U32.AND P4, PT, R19.reuse, R5, PT ;  /* 0x000000051300720c */ /* 0x040fe40003f84070 */
[----:B------:R-:W-:Y:S02]  /*08c0*/  @!P6 IADD3 R2, R2, -R19, RZ ;  /* 0x800000130202e210 */ /* 0x000fe40007ffe0ff */
[C---:B------:R-:W-:Y:S02]  /*08d0*/  ISETP.GT.U32.AND P5, PT, R19.reuse, R6, PT ;  /* 0x000000061300720c */ /* 0x040fe40003fa4070 */
[----:B------:R-:W-:Y:S02]  /*08e0*/  ISETP.GT.U32.AND P6, PT, R19, R8, PT ;  /* 0x000000081300720c */ /* 0x000fe40003fc4070 */
[-C--:B------:R-:W-:Y:S02]  /*08f0*/  LEA R84, R84, R86.reuse, 0x7 ;  /* 0x0000005654547211 */ /* 0x080fe400078e38ff */
[----:B------:R-:W-:-:S02]  /*0900*/  LEA R83, R83, R86, 0x7 ;  /* 0x0000005653537211 */ /* 0x000fc400078e38ff */
[----:B------:R-:W-:Y:S02]  /*0910*/  LEA R86, R3, R86, 0x7 ;  /* 0x0000005603567211 */ /* 0x000fe400078e38ff */
[C-C-:B------:R-:W-:Y:S02]  /*0920*/  LOP3.LUT R14, R0.reuse, 0x10, R3.reuse, 0xfe, !PT ;  /* 0x00000010000e7812 */ /* 0x140fe400078efe03 */
[C-C-:B------:R-:W-:Y:S02]  /*0930*/  LOP3.LUT R23, R0.reuse, 0x20, R3.reuse, 0xfe, !PT ;  /* 0x0000002000177812 */ /* 0x140fe400078efe03 */
[----:B------:R-:W-:Y:S02]  /*0940*/  LOP3.LUT R18, R0, 0x30, R3, 0xfe, !PT ;  /* 0x0000003000127812 */ /* 0x000fe400078efe03 */
[C---:B------:R-:W-:Y:S02]  /*0950*/  LEA.HI R3, R7.reuse, R12, RZ, 0x7 ;  /* 0x0000000c07037211 */ /* 0x040fe400078f38ff */
[----:B------:R-:W-:-:S02]  /*0960*/  LEA.HI R9, R7, R14, RZ, 0x7 ;  /* 0x0000000e07097211 */ /* 0x000fc400078f38ff */
[----:B------:R-:W-:Y:S02]  /*0970*/  LOP3.LUT R3, R3, 0xffffff80, RZ, 0xc0, !PT ;  /* 0xffffff8003037812 */ /* 0x000fe400078ec0ff */
[C---:B------:R-:W-:Y:S02]  /*0980*/  LEA.HI R10, R7.reuse, R23, RZ, 0x7 ;  /* 0x00000017070a7211 */ /* 0x040fe400078f38ff */
[----:B------:R-:W-:Y:S02]  /*0990*/  LEA.HI R7, R7, R18, RZ, 0x7 ;  /* 0x0000001207077211 */ /* 0x000fe400078f38ff */
[-C--:B------:R-:W-:Y:S02]  /*09a0*/  @!P4 IADD3 R5, R5, -R19.reuse, RZ ;  /* 0x800000130505c210 */ /* 0x080fe40007ffe0ff */
[----:B------:R-:W-:Y:S02]  /*09b0*/  @!P5 IADD3 R6, R6, -R19, RZ ;  /* 0x800000130606d210 */ /* 0x000fe40007ffe0ff */
[----:B------:R-:W-:-:S02]  /*09c0*/  LOP3.LUT R9, R9, 0xffffff80, RZ, 0xc0, !PT ;  /* 0xffffff8009097812 */ /* 0x000fc400078ec0ff */
[----:B------:R-:W-:Y:S02]  /*09d0*/  IADD3 R15, R12, -R3, RZ ;  /* 0x800000030c0f7210 */ /* 0x000fe40007ffe0ff */
[----:B------:R-:W-:Y:S02]  /*09e0*/  @!P6 IADD3 R8, R8, -R19, RZ ;  /* 0x800000130808e210 */ /* 0x000fe40007ffe0ff */
[----:B------:R-:W-:Y:S01]  /*09f0*/  ISETP.NE.AND P4, PT, R4, RZ, PT ;  /* 0x000000ff0400720c */ /* 0x000fe20003f85270 */
[----:B------:R-:W-:Y:S01]  /*0a00*/  IMAD R15, R15, 0xac, R82 ;  /* 0x000000ac0f0f7824 */ /* 0x000fe200078e0252 */
[----:B------:R-:W-:Y:S02]  /*0a10*/  LOP3.LUT R3, RZ, R4, RZ, 0x33, !PT ;  /* 0x00000004ff037212 */ /* 0x000fe400078e33ff */
[----:B------:R-:W-:Y:S02]  /*0a20*/  @!P0 IADD3 R2, -R2, RZ, RZ ;  /* 0x000000ff02028210 */ /* 0x000fe40007ffe1ff */
[----:B------:R-:W-:-:S02]  /*0a30*/  LOP3.LUT R7, R7, 0xffffff80, RZ, 0xc0, !PT ;  /* 0xffffff8007077812 */ /* 0x000fc400078ec0ff */
[----:B------:R-:W-:Y:S02]  /*0a40*/  @!P3 IADD3 R5, -R5, RZ, RZ ;  /* 0x000000ff0505b210 */ /* 0x000fe40007ffe1ff */
[----:B------:R-:W-:Y:S02]  /*0a50*/  @!P2 IADD3 R6, -R6, RZ, RZ ;  /* 0x000000ff0606a210 */ /* 0x000fe40007ffe1ff */
[----:B------:R-:W-:Y:S02]  /*0a60*/  IADD3 R21, R14, -R9, RZ ;  /* 0x800000090e157210 */ /* 0x000fe40007ffe0ff */
[----:B------:R-:W-:Y:S02]  /*0a70*/  @!P1 IADD3 R8, -R8, RZ, RZ ;  /* 0x000000ff08089210 */ /* 0x000fe40007ffe1ff */
[----:B------:R-:W-:Y:S01]  /*0a80*/  SEL R9, R3, R2, !P4 ;  /* 0x0000000203097207 */ /* 0x000fe20006000000 */
[----:B------:R-:W-:Y:S01]  /*0a90*/  IMAD R22, R21, 0xac, R82 ;  /* 0x000000ac15167824 */ /* 0x000fe200078e0252 */
[----:B------:R-:W-:Y:S01]  /*0aa0*/  LOP3.LUT R10, R10, 0xffffff80, RZ, 0xc0, !PT ;  /* 0xffffff800a0a7812 */ /* 0x000fe200078ec0ff */
[----:B------:R-:W-:Y:S01]  /*0ab0*/  IMAD.WIDE R20, R15, R27, c[0x0][0x170] ;  /* 0x00005c000f147625 */ /* 0x000fe200078e021b */
[----:B------:R-:W-:-:S02]  /*0ac0*/  IADD3 R25, R18, -R7, RZ ;  /* 0x8000000712197210 */ /* 0x000fc40007ffe0ff */
[----:B------:R-:W-:Y:S01]  /*0ad0*/  SEL R5, R3, R5, !P4 ;  /* 0x0000000503057207 */ /* 0x000fe20006000000 */
[--C-:B------:R-:W-:Y:S01]  /*0ae0*/  IMAD R9, R9, 0xac, R82.reuse ;  /* 0x000000ac09097824 */ /* 0x100fe200078e0252 */
[----:B------:R-:W-:Y:S01]  /*0af0*/  SEL R7, R3, R6, !P4 ;  /* 0x0000000603077207 */ /* 0x000fe20006000000 */
[----:B------:R-:W-:Y:S01]  /*0b00*/  IMAD R26, R25, 0xac, R82 ;  /* 0x000000ac191a7824 */ /* 0x000fe200078e0252 */
[----:B------:R-:W-:Y:S01]  /*0b10*/  SEL R3, R3, R8, !P4 ;  /* 0x0000000803037207 */ /* 0x000fe20006000000 */
[----:B------:R-:W-:Y:S01]  /*0b20*/  IMAD.WIDE R8, R9, R27, c[0x0][0x168] ;  /* 0x00005a0009087625 */ /* 0x000fe200078e021b */
[----:B------:R-:W-:-:S03]  /*0b30*/  IADD3 R23, R23, -R10, RZ ;  /* 0x8000000a17177210 */ /* 0x000fc60007ffe0ff */
[--C-:B------:R-:W-:Y:S01]  /*0b40*/  IMAD R10, R5, 0xac, R82.reuse ;  /* 0x000000ac050a7824 */ /* 0x100fe200078e0252 */
[----:B------:R1:W-:Y:S01]  /*0b50*/  LDGSTS.E.BYPASS.128 [R86], [R8.64] ;  /* 0x0000000008567fae */ /* 0x0003e2000b901c46 */
[--C-:B------:R-:W-:Y:S02]  /*0b60*/  IMAD R12, R7, 0xac, R82.reuse ;  /* 0x000000ac070c7824 */ /* 0x100fe400078e0252 */
[----:B------:R-:W-:Y:S01]  /*0b70*/  IMAD R18, R3, 0xac, R82 ;  /* 0x000000ac03127824 */ /* 0x000fe200078e0252 */
[----:B------:R-:W-:Y:S01]  /*0b80*/  IADD3 R3, P2, R8, 0x80, RZ ;  /* 0x0000008008037810 */ /* 0x000fe20007f5e0ff */
[----:B------:R-:W-:-:S03]  /*0b90*/  IMAD.WIDE R10, R10, R27, c[0x0][0x168] ;  /* 0x00005a000a0a7625 */ /* 0x000fc600078e021b */
[----:B------:R-:W-:Y:S01]  /*0ba0*/  IADD3.X R6, RZ, R9, RZ, P2, !PT ;  /* 0x00000009ff067210 */ /* 0x000fe200017fe4ff */
[-C--:B------:R-:W-:Y:S01]  /*0bb0*/  IMAD.WIDE R12, R12, R27.reuse, c[0x0][0x168] ;  /* 0x00005a000c0c7625 */ /* 0x080fe200078e021b */
[----:B------:R2:W-:Y:S01]  /*0bc0*/  LDGSTS.E.BYPASS.128 [R85], [R10.64] ;  /* 0x000000000a557fae */ /* 0x0005e2000b901c46 */
[----:B------:R-:W-:Y:S02]  /*0bd0*/  IADD3 R2, P1, R10, 0x80, RZ ;  /* 0x000000800a027810 */ /* 0x000fe40007f3e0ff */
[-C--:B------:R-:W-:Y:S01]  /*0be0*/  IMAD.WIDE R18, R18, R27.reuse, c[0x0][0x168] ;  /* 0x00005a0012127625 */ /* 0x080fe200078e021b */
[----:B------:R3:W-:Y:S01]  /*0bf0*/  LDGSTS.E.BYPASS.128 [R84], [R12.64] ;  /* 0x000000000c547fae */ /* 0x0007e2000b901c46 */
[----:B------:R-:W-:Y:S02]  /*0c00*/  IADD3 R4, P0, R12, 0x80, RZ ;  /* 0x000000800c047810 */ /* 0x000fe40007f1e0ff */
[----:B------:R-:W-:Y:S01]  /*0c10*/  IMAD R24, R23, 0xac, R82 ;  /* 0x000000ac17187824 */ /* 0x000fe200078e0252 */
[----:B------:R4:W-:Y:S01]  /*0c20*/  LDGSTS.E.BYPASS.128 [R83], [R18.64] ;  /* 0x0000000012537fae */ /* 0x0009e2000b901c46 */
[----:B------:R-:W-:Y:S01]  /*0c30*/  IMAD.WIDE R22, R22, R27, c[0x0][0x170] ;  /* 0x00005c0016167625 */ /* 0x000fe200078e021b */
[----:B------:R-:W-:-:S02]  /*0c40*/  IADD3.X R7, RZ, R13, RZ, P0, !PT ;  /* 0x0000000dff077210 */ /* 0x000fc400007fe4ff */
[----:B------:R-:W0:Y:S01]  /*0c50*/  LDGDEPBAR ;  /* 0x00000000000079af */ /* 0x000e220000000000 */
[-C--:B------:R-:W-:Y:S01]  /*0c60*/  IMAD.WIDE R24, R24, R27.reuse, c[0x0][0x170] ;  /* 0x00005c0018187625 */ /* 0x080fe200078e021b */
[----:B-1----:R-:W-:Y:S02]  /*0c70*/  IADD3 R8, P0, R18, 0x80, RZ ;  /* 0x0000008012087810 */ /* 0x002fe40007f1e0ff */
[----:B------:R4:W-:Y:S01]  /*0c80*/  LDGSTS.E.BYPASS.128 [R86+0x2000], [R20.64] ;  /* 0x0200000014567fae */ /* 0x0009e2000b901c46 */
[----:B------:R-:W-:Y:S01]  /*0c90*/  IMAD.WIDE R26, R26, R27, c[0x0][0x170] ;  /* 0x00005c001a1a7625 */ /* 0x000fe200078e021b */
[----:B------:R-:W-:Y:S02]  /*0ca0*/  IADD3.X R9, RZ, R19, RZ, P0, !PT ;  /* 0x00000013ff097210 */ /* 0x000fe400007fe4ff */
[----:B------:R4:W-:Y:S01]  /*0cb0*/  LDGSTS.E.BYPASS.128 [R85+0x2000], [R22.64] ;  /* 0x0200000016557fae */ /* 0x0009e2000b901c46 */
[----:B--2---:R-:W-:Y:S02]  /*0cc0*/  IADD3 R10, P0, R20, 0x80, RZ ;  /* 0x00000080140a7810 */ /* 0x004fe40007f1e0ff */
[----:B------:R-:W-:Y:S01]  /*0cd0*/  IADD3.X R5, RZ, R11, RZ, P1, !PT ;  /* 0x0000000bff057210 */ /* 0x000fe20000ffe4ff */
[----:B------:R1:W-:Y:S01]  /*0ce0*/  LDGSTS.E.BYPASS.128 [R84+0x2000], [R24.64] ;  /* 0x0200000018547fae */ /* 0x0003e2000b901c46 */
[----:B---3--:R-:W-:-:S02]  /*0cf0*/  IADD3.X R12, RZ, R21, RZ, P0, !PT ;  /* 0x00000015ff0c7210 */ /* 0x008fc400007fe4ff */
[----:B------:R-:W-:Y:S01]  /*0d00*/  IADD3 R13, P1, R24, 0x80, RZ ;  /* 0x00000080180d7810 */ /* 0x000fe20007f3e0ff */
[----:B------:R2:W-:Y:S01]  /*0d10*/  LDGSTS.E.BYPASS.128 [R83+0x2000], [R26.64] ;  /* 0x020000001a537fae */ /* 0x0005e2000b901c46 */
[----:B------:R-:W-:Y:S02]  /*0d20*/  IADD3 R14, P0, R26, 0x80, RZ ;  /* 0x000000801a0e7810 */ /* 0x000fe40007f1e0ff */
[----:B------:R-:W-:Y:S01]  /*0d30*/  IADD3 R11, P2, R22, 0x80, RZ ;  /* 0x00000080160b7810 */ /* 0x000fe20007f5e0ff */
[----:B------:R-:W0:Y:S01]  /*0d40*/  LDGDEPBAR ;  /* 0x00000000000079af */ /* 0x000e220000000000 */
[----:B------:R-:W-:Y:S02]  /*0d50*/  IADD3.X R76, RZ, R25, RZ, P1, !PT ;  /* 0x00000019ff4c7210 */ /* 0x000fe40000ffe4ff */
[----:B------:R-:W-:Y:S01]  /*0d60*/  IADD3.X R77, RZ, R27, RZ, P0, !PT ;  /* 0x0000001bff4d7210 */ /* 0x000fe200007fe4ff */
[----:B-1----:R-:W-:Y:S01]  /*0d70*/  CS2R R24, SRZ ;  /* 0x0000000000187805 */ /* 0x002fe2000001ff00 */
[----:B------:R-:W-:-:S02]  /*0d80*/  IADD3.X R15, RZ, R23, RZ, P2, !PT ;  /* 0x00000017ff0f7210 */ /* 0x000fc400017fe4ff */
[----:B------:R-:W-:Y:S01]  /*0d90*/  IADD3 R82, -R82, 0x8c, RZ ;  /* 0x0000008c52527810 */ /* 0x000fe20007ffe1ff */
[----:B--2---:R-:W-:Y:S01]  /*0da0*/  CS2R R26, SRZ ;  /* 0x00000000001a7805 */ /* 0x004fe2000001ff00 */
[----:B------:R-:W-:-:S04]  /*0db0*/  DEPBAR.LE SB0, 0x0 ;  /* 0x000080000000791a */ /* 0x000fc80000000000 */
[----:B----4-:R-:W-:Y:S06]  /*0dc0*/  BAR.SYNC 0x0 ;  /* 0x0000000000007b1d */ /* 0x010fec0000000000 */
.L_x_1:
[----:B------:R-:W-:Y:S01]  /*0dd0*/  LDS.128 R16, [R81] ;  /* 0x0000000051107984 */ /* 0x000fe20000000c00 */
[C---:B------:R-:W-:Y:S02]  /*0de0*/  ISETP.GE.U32.AND P1, PT, R79.reuse, R82, PT ;  /* 0x000000524f00720c */ /* 0x040fe40003f26070 */
[C---:B------:R-:W-:Y:S01]  /*0df0*/  ISETP.GE.U32.AND P0, PT, R79.reuse, 0x8c, PT ;  /* 0x0000008c4f00780c */ /* 0x040fe20003f06070 */
[----:B------:R-:W1:Y:S01]  /*0e00*/  LDS.128 R52, [R80] ;  /* 0x0000000050347984 */ /* 0x000e620000000c00 */
[----:B------:R-:W-:Y:S02]  /*0e10*/  SEL R87, RZ, 0x10, P1 ;  /* 0x00000010ff577807 */ /* 0x000fe40000800000 */
[----:B------:R-:W-:Y:S01]  /*0e20*/  IADD3 R79, R79, 0x20, RZ ;  /* 0x000000204f4f7810 */ /* 0x000fe20007ffe0ff */
[----:B------:R-:W2:Y:S01]  /*0e30*/  LDS.128 R40, [R80+0x100] ;  /* 0x0001000050287984 */ /* 0x000ea20000000c00 */
[----:B------:R-:W-:-:S03]  /*0e40*/  SEL R87, R87, RZ, !P0 ;  /* 0x000000ff57577207 */ /* 0x000fc60004000000 */
[----:B------:R-:W3:Y:S01]  /*0e50*/  LDS.128 R64, [R80+0x80] ;  /* 0x0000800050407984 */ /* 0x000ee20000000c00 */
[----:B------:R-:W-:-:S03]  /*0e60*/  ISETP.NE.U32.AND P1, PT, R87, RZ, PT ;  /* 0x000000ff5700720c */ /* 0x000fc60003f25070 */
[----:B------:R-:W4:Y:S04]  /*0e70*/  LDS.128 R20, [R80+0x180] ;  /* 0x0001800050147984 */ /* 0x000f280000000c00 */
[----:B------:R-:W5:Y:S04]  /*0e80*/  LDS.128 R68, [R81+0x80] ;  /* 0x0000800051447984 */ /* 0x000f680000000c00 */
[----:B------:R-:W5:Y:S01]  /*0e90*/  LDS.128 R36, [R81+0x100] ;  /* 0x0001000051247984 */ /* 0x000f620000000c00 */
[C---:B-1----:R-:W-:Y:S01]  /*0ea0*/  FFMA R72, R16.reuse, R52, R72 ;  /* 0x0000003410487223 */ /* 0x042fe20000000048 */
[----:B--2---:R-:W-:-:S03]  /*0eb0*/  FFMA R74, R16, R40, R74 ;  /* 0x00000028104a7223 */ /* 0x004fc6000000004a */
[C---:B------:R-:W-:Y:S01]  /*0ec0*/  FFMA R89, R17.reuse, R53, R72 ;  /* 0x0000003511597223 */ /* 0x040fe20000000048 */
[C---:B---3--:R-:W-:Y:S01]  /*0ed0*/  FFMA R88, R16.reuse, R64, R73 ;  /* 0x0000004010587223 */ /* 0x048fe20000000049 */
[C---:B------:R-:W-:Y:S01]  /*0ee0*/  FFMA R91, R17.reuse, R41, R74 ;  /* 0x00000029115b7223 */ /* 0x040fe2000000004a */
[----:B----4-:R-:W-:Y:S02]  /*0ef0*/  FFMA R16, R16, R20, R75 ;  /* 0x0000001410107223 */ /* 0x010fe4000000004b */
[C---:B------:R-:W-:Y:S01]  /*0f00*/  FFMA R87, R17.reuse, R65, R88 ;  /* 0x0000004111577223 */ /* 0x040fe20000000058 */
[----:B------:R-:W1:Y:S01]  /*0f10*/  LDS.128 R72, [R81+0x180] ;  /* 0x0001800051487984 */ /* 0x000e620000000c00 */
[C---:B------:R-:W-:Y:S01]  /*0f20*/  FFMA R88, R18.reuse, R54, R89 ;  /* 0x0000003612587223 */ /* 0x040fe20000000059 */
[----:B------:R-:W-:Y:S01]  /*0f30*/  FFMA R17, R17, R21, R16 ;  /* 0x0000001511117223 */ /* 0x000fe20000000010 */
[C---:B------:R-:W-:Y:S01]  /*0f40*/  FFMA R16, R18.reuse, R42, R91 ;  /* 0x0000002a12107223 */ /* 0x040fe2000000005b */
[----:B------:R-:W-:Y:S01]  /*0f50*/  FFMA R90, R18, R66, R87 ;  /* 0x00000042125a7223 */ /* 0x000fe20000000057 */
[----:B-----5:R-:W-:Y:S01]  /*0f60*/  FFMA R58, R68, R40, R58 ;  /* 0x00000028443a7223 */ /* 0x020fe2000000003a */
[----:B------:R-:W-:Y:S01]  /*0f70*/  FFMA R18, R18, R22, R17 ;  /* 0x0000001612127223 */ /* 0x000fe20000000011 */
[----:B------:R-:W-:Y:S01]  /*0f80*/  FFMA R87, R19, R43, R16 ;  /* 0x0000002b13577223 */ /* 0x000fe20000000010 */
[C---:B------:R-:W-:Y:S01]  /*0f90*/  FFMA R16, R68.reuse, R64, R57 ;  /* 0x0000004044107223 */ /* 0x040fe20000000039 */
[C---:B------:R-:W-:Y:S01]  /*0fa0*/  FFMA R56, R68.reuse, R52, R56 ;  /* 0x0000003444387223 */ /* 0x040fe20000000038 */
[----:B------:R-:W-:Y:S01]  /*0fb0*/  FFMA R95, R69, R41, R58 ;  /* 0x00000029455f7223 */ /* 0x000fe2000000003a */
[C---:B------:R-:W-:Y:S01]  /*0fc0*/  FFMA R89, R19.reuse, R55, R88 ;  /* 0x0000003713597223 */ /* 0x040fe20000000058 */
[C---:B------:R-:W-:Y:S01]  /*0fd0*/  FFMA R91, R19.reuse, R67, R90 ;  /* 0x00000043135b7223 */ /* 0x040fe2000000005a */
[----:B------:R-:W-:Y:S01]  /*0fe0*/  FFMA R93, R19, R23, R18 ;  /* 0x00000017135d7223 */ /* 0x000fe20000000012 */
[----:B------:R-:W-:Y:S01]  /*0ff0*/  FFMA R68, R68, R20, R59 ;  /* 0x0000001444447223 */ /* 0x000fe2000000003b */
[C---:B------:R-:W-:Y:S01]  /*1000*/  FFMA R57, R69.reuse, R65, R16 ;  /* 0x0000004145397223 */ /* 0x040fe20000000010 */
[C---:B------:R-:W-:Y:S01]  /*1010*/  FFMA R59, R69.reuse, R53, R56 ;  /* 0x00000035453b7223 */ /* 0x040fe20000000038 */
[----:B------:R-:W2:Y:S01]  /*1020*/  LDS.128 R16, [R81+0x1000] ;  /* 0x0010000051107984 */ /* 0x000ea20000000c00 */
[----:B------:R-:W-:Y:S01]  /*1030*/  FFMA R56, R70, R42, R95 ;  /* 0x0000002a46387223 */ /* 0x000fe2000000005f */
[----:B------:R-:W-:Y:S01]  /*1040*/  FFMA R69, R69, R21, R68 ;  /* 0x0000001545457223 */ /* 0x000fe20000000044 */
[C---:B------:R-:W-:Y:S01]  /*1050*/  FFMA R48, R36.reuse, R52, R48 ;  /* 0x0000003424307223 */ /* 0x040fe20000000030 */
[C---:B------:R-:W-:Y:S01]  /*1060*/  FFMA R50, R36.reuse, R40, R50 ;  /* 0x0000002824327223 */ /* 0x040fe20000000032 */
[----:B------:R-:W-:Y:S01]  /*1070*/  FFMA R95, R71, R43, R56 ;  /* 0x0000002b475f7223 */ /* 0x000fe20000000038 */
[C---:B------:R-:W-:Y:S01]  /*1080*/  FFMA R56, R36.reuse, R64, R49 ;  /* 0x0000004024387223 */ /* 0x040fe20000000031 */
[----:B------:R-:W-:Y:S01]  /*1090*/  FFMA R36, R36, R20, R51 ;  /* 0x0000001424247223 */ /* 0x000fe20000000033 */
[C---:B------:R-:W-:Y:S01]  /*10a0*/  FFMA R68, R70.reuse, R66, R57 ;  /* 0x0000004246447223 */ /* 0x040fe20000000039 */
[C---:B------:R-:W-:Y:S01]  /*10b0*/  FFMA R58, R70.reuse, R54, R59 ;  /* 0x00000036463a7223 */ /* 0x040fe2000000003b */
[----:B------:R-:W-:Y:S01]  /*10c0*/  FFMA R70, R70, R22, R69 ;  /* 0x0000001646467223 */ /* 0x000fe20000000045 */
[C---:B------:R-:W-:Y:S01]  /*10d0*/  FFMA R57, R37.reuse, R65, R56 ;  /* 0x0000004125397223 */ /* 0x040fe20000000038 */
[C---:B------:R-:W-:Y:S01]  /*10e0*/  FFMA R59, R37.reuse, R53, R48 ;  /* 0x00000035253b7223 */ /* 0x040fe20000000030 */
[C---:B------:R-:W-:Y:S01]  /*10f0*/  FFMA R69, R37.reuse, R41, R50 ;  /* 0x0000002925457223 */ /* 0x040fe20000000032 */
[----:B------:R-:W-:Y:S01]  /*1100*/  FFMA R37, R37, R21, R36 ;  /* 0x0000001525257223 */ /* 0x000fe20000000024 */
[----:B------:R-:W-:Y:S01]  /*1110*/  FFMA R97, R71, R55, R58 ;  /* 0x0000003747617223 */ /* 0x000fe2000000003a */
[----:B------:R-:W3:Y:S01]  /*1120*/  LDS.128 R48, [R81+0x1080] ;  /* 0x0010800051307984 */ /* 0x000ee20000000c00 */
[C---:B------:R-:W-:Y:S01]  /*1130*/  FFMA R58, R38.reuse, R66, R57 ;  /* 0x00000042263a7223 */ /* 0x040fe20000000039 */
[C---:B------:R-:W-:Y:S01]  /*1140*/  FFMA R56, R38.reuse, R54, R59 ;  /* 0x0000003626387223 */ /* 0x040fe2000000003b */
[C---:B------:R-:W-:Y:S01]  /*1150*/  FFMA R36, R38.reuse, R42, R69 ;  /* 0x0000002a26247223 */ /* 0x040fe20000000045 */
[----:B------:R-:W-:Y:S01]  /*1160*/  FFMA R38, R38, R22, R37 ;  /* 0x0000001626267223 */ /* 0x000fe20000000025 */
[C---:B------:R-:W-:Y:S01]  /*1170*/  FFMA R107, R39.reuse, R67, R58 ;  /* 0x00000043276b7223 */ /* 0x040fe2000000003a */
[C---:B------:R-:W-:Y:S01]  /*1180*/  FFMA R105, R39.reuse, R55, R56 ;  /* 0x0000003727697223 */ /* 0x040fe20000000038 */
[C---:B-1----:R-:W-:Y:S01]  /*1190*/  FFMA R24, R72.reuse, R52, R24 ;  /* 0x0000003448187223 */ /* 0x042fe20000000018 */
[C---:B------:R-:W-:Y:S01]  /*11a0*/  FFMA R109, R39.reuse, R23, R38 ;  /* 0x00000017276d7223 */ /* 0x040fe20000000026 */
[C---:B------:R-:W-:Y:S01]  /*11b0*/  FFMA R38, R72.reuse, R64, R25 ;  /* 0x0000004048267223 */ /* 0x040fe20000000019 */
[----:B------:R-:W-:Y:S01]  /*11c0*/  FFMA R103, R39, R43, R36 ;  /* 0x0000002b27677223 */ /* 0x000fe20000000024 */
[C---:B------:R-:W-:Y:S01]  /*11d0*/  FFMA R36, R72.reuse, R20, R27 ;  /* 0x0000001448247223 */ /* 0x040fe2000000001b */
[----:B------:R-:W-:Y:S01]  /*11e0*/  FFMA R26, R72, R40, R26 ;  /* 0x00000028481a7223 */ /* 0x000fe2000000001a */
[C---:B------:R-:W-:Y:S01]  /*11f0*/  FFMA R25, R73.reuse, R65, R38 ;  /* 0x0000004149197223 */ /* 0x040fe20000000026 */
[C---:B------:R-:W-:Y:S01]  /*1200*/  FFMA R27, R73.reuse, R53, R24 ;  /* 0x00000035491b7223 */ /* 0x040fe20000000018 */
[C---:B------:R-:W-:Y:S01]  /*1210*/  FFMA R37, R73.reuse, R21, R36 ;  /* 0x0000001549257223 */ /* 0x040fe20000000024 */
[----:B------:R-:W-:Y:S01]  /*1220*/  FFMA R73, R73, R41, R26 ;  /* 0x0000002949497223 */ /* 0x000fe2000000001a */
[C---:B------:R-:W-:Y:S01]  /*1230*/  FFMA R56, R74.reuse, R66, R25 ;  /* 0x000000424a387223 */ /* 0x040fe20000000019 */
[C---:B------:R-:W-:Y:S01]  /*1240*/  FFMA R38, R74.reuse, R54, R27 ;  /* 0x000000364a267223 */ /* 0x040fe2000000001b */
[C---:B------:R-:W-:Y:S01]  /*1250*/  FFMA R36, R74.reuse, R22, R37 ;  /* 0x000000164a247223 */ /* 0x040fe20000000025 */
[----:B------:R-:W1:Y:S01]  /*1260*/  LDS.128 R24, [R81+0x1100] ;  /* 0x0011000051187984 */ /* 0x000e620000000c00 */
[----:B------:R-:W-:Y:S01]  /*1270*/  FFMA R74, R74, R42, R73 ;  /* 0x0000002a4a4a7223 */ /* 0x000fe20000000049 */
[C---:B------:R-:W-:Y:S01]  /*1280*/  FFMA R113, R75.reuse, R55, R38 ;  /* 0x000000374b717223 */ /* 0x040fe20000000026 */
[----:B------:R-:W-:Y:S01]  /*1290*/  FFMA R117, R75, R23, R36 ;  /* 0x000000174b757223 */ /* 0x000fe20000000024 */
[C---:B--2---:R-:W-:Y:S01]  /*12a0*/  FFMA R36, R16.reuse, R20, R35 ;  /* 0x0000001410247223 */ /* 0x044fe20000000023 */
[C---:B------:R-:W-:Y:S01]  /*12b0*/  FFMA R38, R16.reuse, R64, R33 ;  /* 0x0000004010267223 */ /* 0x040fe20000000021 */
        /* <DEDUP_REMOVED lines=11> */
[----:B------:R-:W2:Y:S01]  /*1370*/  LDS.128 R32, [R81+0x1180] ;  /* 0x0011800051207984 */ /* 0x000ea20000000c00 */
[C---:B------:R-:W-:Y:S01]  /*1380*/  FFMA R123, R19.reuse, R67, R38 ;  /* 0x00000043137b7223 */ /* 0x040fe20000000026 */
[C---:B------:R-:W-:Y:S01]  /*1390*/  FFMA R121, R19.reuse, R55, R36 ;  /* 0x0000003713797223 */ /* 0x040fe20000000024 */
[C---:B---3--:R-:W-:Y:S01]  /*13a0*/  FFMA R16, R48.reuse, R20, R31 ;  /* 0x0000001430107223 */ /* 0x048fe2000000001f */
[C---:B------:R-:W-:Y:S01]  /*13b0*/  FFMA R30, R48.reuse, R40, R30 ;  /* 0x00000028301e7223 */ /* 0x040fe2000000001e */
[C---:B------:R-:W-:Y:S01]  /*13c0*/  FFMA R28, R48.reuse, R52, R28 ;  /* 0x00000034301c7223 */ /* 0x040fe2000000001c */
[----:B------:R-:W-:Y:S01]  /*13d0*/  FFMA R119, R19, R43, R18 ;  /* 0x0000002b13777223 */ /* 0x000fe20000000012 */
        /* <DEDUP_REMOVED lines=8> */
[----:B------:R-:W-:Y:S01]  /*1460*/  LDS.128 R28, [R80+0x10] ;  /* 0x00001000501c7984 */ /* 0x000fe20000000c00 */
[-C--:B------:R-:W-:Y:S01]  /*1470*/  FFMA R115, R75, R67.reuse, R56 ;  /* 0x000000434b737223 */ /* 0x080fe20000000038 */
[C---:B------:R-:W-:Y:S01]  /*1480*/  FFMA R99, R71.reuse, R67, R68 ;  /* 0x0000004347637223 */ /* 0x040fe20000000044 */
[----:B------:R-:W-:Y:S01]  /*1490*/  FFMA R101, R71, R23, R70 ;  /* 0x0000001747657223 */ /* 0x000fe20000000046 */
[----:B------:R-:W3:Y:S01]  /*14a0*/  LDS.128 R16, [R81+0x10] ;  /* 0x0000100051107984 */ /* 0x000ee20000000c00 */
[----:B------:R-:W-:Y:S01]  /*14b0*/  FFMA R49, R49, R65, R48 ;  /* 0x0000004131317223 */ /* 0x000fe20000000030 */
[C---:B------:R-:W-:Y:S01]  /*14c0*/  FFMA R74, R51.reuse, R55, R74 ;  /* 0x00000037334a7223 */ /* 0x040fe2000000004a */
[C---:B------:R-:W-:Y:S01]  /*14d0*/  FFMA R72, R51.reuse, R43, R72 ;  /* 0x0000002b33487223 */ /* 0x040fe20000000048 */
[----:B------:R-:W4:Y:S01]  /*14e0*/  LDS.128 R36, [R80+0x90] ;  /* 0x0000900050247984 */ /* 0x000f220000000c00 */
[----:B-1----:R-:W-:Y:S01]  /*14f0*/  FFMA R48, R24, R64, R61 ;  /* 0x0000004018307223 */ /* 0x002fe2000000003d */
[----:B------:R-:W-:Y:S01]  /*1500*/  FFMA R88, R50, R66, R49 ;  /* 0x0000004232587223 */ /* 0x000fe20000000031 */
[C---:B------:R-:W-:Y:S01]  /*1510*/  FFMA R60, R24.reuse, R52, R60 ;  /* 0x00000034183c7223 */ /* 0x040fe2000000003c */
[----:B------:R-:W1:Y:S01]  /*1520*/  LDS.128 R56, [R80+0x110] ;  /* 0x0001100050387984 */ /* 0x000e620000000c00 */
[C---:B------:R-:W-:Y:S01]  /*1530*/  FFMA R62, R24.reuse, R40, R62 ;  /* 0x00000028183e7223 */ /* 0x040fe2000000003e */
[C---:B------:R-:W-:Y:S01]  /*1540*/  FFMA R88, R51.reuse, R67, R88 ;  /* 0x0000004333587223 */ /* 0x040fe20000000058 */
[----:B------:R-:W-:Y:S01]  /*1550*/  FFMA R90, R51, R23, R90 ;  /* 0x00000017335a7223 */ /* 0x000fe2000000005a */
[----:B------:R-:W5:Y:S01]  /*1560*/  LDS.128 R68, [R80+0x190] ;  /* 0x0001900050447984 */ /* 0x000f620000000c00 */
[----:B------:R-:W-:Y:S01]  /*1570*/  FFMA R24, R24, R20, R63 ;  /* 0x0000001418187223 */ /* 0x000fe2000000003f */
[C---:B------:R-:W-:Y:S01]  /*1580*/  FFMA R61, R25.reuse, R65, R48 ;  /* 0x00000041193d7223 */ /* 0x040fe20000000030 */
[C---:B------:R-:W-:Y:S01]  /*1590*/  FFMA R63, R25.reuse, R53, R60 ;  /* 0x00000035193f7223 */ /* 0x040fe2000000003c */
[----:B------:R-:W5:Y:S01]  /*15a0*/  LDS.128 R48, [R81+0x90] ;  /* 0x0000900051307984 */ /* 0x000f620000000c00 */
        /* <DEDUP_REMOVED lines=10> */
[C---:B--2---:R-:W-:Y:S01]  /*1650*/  FFMA R40, R32.reuse, R40, R46 ;  /* 0x0000002820287223 */ /* 0x044fe2000000002e */
[----:B------:R-:W2:Y:S01]  /*1660*/  LDS.128 R24, [R81+0x110] ;  /* 0x0001100051187984 */ /* 0x000ea20000000c00 */
        /* <DEDUP_REMOVED lines=11> */
[C---:B---3--:R-:W-:Y:S01]  /*1720*/  FFMA R22, R16.reuse, R28, R89 ;  /* 0x0000001c10167223 */ /* 0x048fe20000000059 */
[C---:B------:R-:W-:Y:S01]  /*1730*/  FFMA R67, R35.reuse, R67, R66 ;  /* 0x0000004323437223 */ /* 0x040fe20000000042 */
[C---:B------:R-:W-:Y:S01]  /*1740*/  FFMA R65, R35.reuse, R55, R54 ;  /* 0x0000003723417223 */ /* 0x040fe20000000036 */
[C---:B------:R-:W-:Y:S01]  /*1750*/  FFMA R60, R35.reuse, R43, R60 ;  /* 0x0000002b233c7223 */ /* 0x040fe2000000003c */
[C---:B----4-:R-:W-:Y:S01]  /*1760*/  FFMA R32, R16.reuse, R36, R91 ;  /* 0x0000002410207223 */ /* 0x050fe2000000005b */
[----:B------:R-:W-:Y:S01]  /*1770*/  FFMA R62, R35, R23, R62 ;  /* 0x00000017233e7223 */ /* 0x000fe2000000003e */
[C---:B------:R-:W-:Y:S01]  /*1780*/  FFMA R35, R17.reuse, R29, R22 ;  /* 0x0000001d11237223 */ /* 0x040fe20000000016 */
[----:B------:R-:W-:Y:S01]  /*1790*/  LDS.128 R52, [R81+0x1110] ;  /* 0x0011100051347984 */ /* 0x000fe20000000c00 */
[----:B-1----:R-:W-:Y:S01]  /*17a0*/  FFMA R20, R16, R56, R87 ;  /* 0x0000003810147223 */ /* 0x002fe20000000057 */
[C---:B------:R-:W-:Y:S01]  /*17b0*/  FFMA R33, R17.reuse, R37, R32 ;  /* 0x0000002511217223 */ /* 0x040fe20000000020 */
[----:B------:R-:W-:Y:S01]  /*17c0*/  FFMA R32, R18, R30, R35 ;  /* 0x0000001e12207223 */ /* 0x000fe20000000023 */
[----:B-----5:R-:W-:Y:S01]  /*17d0*/  FFMA R16, R16, R68, R93 ;  /* 0x0000004410107223 */ /* 0x020fe2000000005d */
[C---:B------:R-:W-:Y:S01]  /*17e0*/  FFMA R41, R17.reuse, R57, R20 ;  /* 0x0000003911297223 */ /* 0x040fe20000000014 */
[C---:B------:R-:W-:Y:S01]  /*17f0*/  FFMA R34, R18.reuse, R38, R33 ;  /* 0x0000002612227223 */ /* 0x040fe20000000021 */
[----:B------:R-:W1:Y:S01]  /*1800*/  LDS.128 R20, [R81+0x190] ;  /* 0x0001900051147984 */ /* 0x000e620000000c00 */
[----:B------:R-:W-:Y:S01]  /*1810*/  FFMA R17, R17, R69, R16 ;  /* 0x0000004511117223 */ /* 0x000fe20000000010 */
[----:B------:R-:W-:Y:S01]  /*1820*/  FFMA R16, R18, R58, R41 ;  /* 0x0000003a12107223 */ /* 0x000fe20000000029 */
[C---:B------:R-:W-:Y:S01]  /*1830*/  FFMA R89, R19.reuse, R31, R32 ;  /* 0x0000001f13597223 */ /* 0x040fe20000000020 */
[----:B------:R-:W-:Y:S01]  /*1840*/  FFMA R32, R48, R36, R99 ;  /* 0x0000002430207223 */ /* 0x000fe20000000063 */
[----:B------:R-:W-:Y:S01]  /*1850*/  FFMA R18, R18, R70, R17 ;  /* 0x0000004612127223 */ /* 0x000fe20000000011 */
[----:B------:R-:W-:Y:S01]  /*1860*/  FFMA R87, R19, R59, R16 ;  /* 0x0000003b13577223 */ /* 0x000fe20000000010 */
[C---:B------:R-:W-:Y:S01]  /*1870*/  FFMA R16, R48.reuse, R56, R95 ;  /* 0x0000003830107223 */ /* 0x040fe2000000005f */
[----:B------:R-:W-:Y:S01]  /*1880*/  FFMA R33, R49, R37, R32 ;  /* 0x0000002531217223 */ /* 0x000fe20000000020 */
[C---:B------:R-:W-:Y:S01]  /*1890*/  FFMA R93, R19.reuse, R71, R18 ;  /* 0x00000047135d7223 */ /* 0x040fe20000000012 */
[----:B------:R-:W-:Y:S01]  /*18a0*/  FFMA R18, R48, R28, R97 ;  /* 0x0000001c30127223 */ /* 0x000fe20000000061 */
[----:B------:R-:W-:Y:S01]  /*18b0*/  FFMA R91, R19, R39, R34 ;  /* 0x00000027135b7223 */ /* 0x000fe20000000022 */
[C---:B------:R-:W-:Y:S01]  /*18c0*/  FFMA R41, R49.reuse, R57, R16 ;  /* 0x0000003931297223 */ /* 0x040fe20000000010 */
[----:B------:R-:W-:Y:S01]  /*18d0*/  FFMA R40, R50, R38, R33 ;  /* 0x0000002632287223 */ /* 0x000fe20000000021 */
[----:B------:R-:W-:Y:S01]  /*18e0*/  FFMA R35, R49, R29, R18 ;  /* 0x0000001d31237223 */ /* 0x000fe20000000012 */
[----:B------:R-:W-:Y:S01]  /*18f0*/  FFMA R48, R48, R68, R101 ;  /* 0x0000004430307223 */ /* 0x000fe20000000065 */
[----:B------:R-:W3:Y:S01]  /*1900*/  LDS.128 R16, [R81+0x1010] ;  /* 0x0010100051107984 */ /* 0x000ee20000000c00 */
[----:B------:R-:W-:Y:S01]  /*1910*/  FFMA R99, R51, R39, R40 ;  /* 0x0000002733637223 */ /* 0x000fe20000000028 */
[----:B--2---:R-:W-:Y:S01]  /*1920*/  FFMA R40, R24, R36, R107 ;  /* 0x0000002418287223 */ /* 0x004fe2000000006b */
[C---:B------:R-:W-:Y:S01]  /*1930*/  FFMA R34, R50.reuse, R30, R35 ;  /* 0x0000001e32227223 */ /* 0x040fe20000000023 */
[----:B------:R-:W-:Y:S01]  /*1940*/  FFMA R32, R50, R58, R41 ;  /* 0x0000003a32207223 */ /* 0x000fe20000000029 */
[----:B------:R-:W-:Y:S01]  /*1950*/  FFMA R49, R49, R69, R48 ;  /* 0x0000004531317223 */ /* 0x000fe20000000030 */
[----:B------:R-:W-:Y:S01]  /*1960*/  FFMA R33, R25, R37, R40 ;  /* 0x0000002519217223 */ /* 0x000fe20000000028 */
[C---:B------:R-:W-:Y:S01]  /*1970*/  FFMA R97, R51.reuse, R31, R34 ;  /* 0x0000001f33617223 */ /* 0x040fe20000000022 */
[----:B------:R-:W2:Y:S01]  /*1980*/  LDS.128 R40, [R81+0x1090] ;  /* 0x0010900051287984 */ /* 0x000ea20000000c00 */
[----:B------:R-:W-:Y:S01]  /*1990*/  FFMA R95, R51, R59, R32 ;  /* 0x0000003b335f7223 */ /* 0x000fe20000000020 */
        /* <DEDUP_REMOVED lines=14> */
[C---:B-1----:R-:W-:Y:S01]  /*1a80*/  FFMA R24, R20.reuse, R68, R117 ;  /* 0x0000004414187223 */ /* 0x042fe20000000075 */
[C---:B------:R-:W-:Y:S01]  /*1a90*/  FFMA R32, R20.reuse, R36, R115 ;  /* 0x0000002414207223 */ /* 0x040fe20000000073 */
[C---:B------:R-:W-:Y:S01]  /*1aa0*/  FFMA R26, R20.reuse, R28, R113 ;  /* 0x0000001c141a7223 */ /* 0x040fe20000000071 */
[----:B------:R-:W-:Y:S01]  /*1ab0*/  FFMA R20, R20, R56, R111 ;  /* 0x0000003814147223 */ /* 0x000fe2000000006f */
        /* <DEDUP_REMOVED lines=16> */
[----:B------:R-:W-:Y:S01]  /*1bc0*/  FFMA R16, R16, R56, R119 ;  /* 0x0000003810107223 */ /* 0x000fe20000000077 */
[C---:B------:R-:W-:Y:S01]  /*1bd0*/  FFMA R25, R17.reuse, R69, R20 ;  /* 0x0000004511197223 */ /* 0x040fe20000000014 */
[C---:B------:R-:W-:Y:S01]  /*1be0*/  FFMA R21, R17.reuse, R37, R24 ;  /* 0x0000002511157223 */ /* 0x040fe20000000018 */
[C---:B------:R-:W-:Y:S01]  /*1bf0*/  FFMA R23, R17.reuse, R29, R22 ;  /* 0x0000001d11177223 */ /* 0x040fe20000000016 */
[----:B------:R-:W-:Y:S01]  /*1c00*/  FFMA R17, R17, R57, R16 ;  /* 0x0000003911117223 */ /* 0x000fe20000000010 */
[----:B------:R-:W1:Y:S01]  /*1c10*/  LDS.128 R44, [R81+0x1190] ;  /* 0x00119000512c7984 */ /* 0x000e620000000c00 */
[C---:B------:R-:W-:Y:S01]  /*1c20*/  FFMA R16, R18.reuse, R70, R25 ;  /* 0x0000004612107223 */ /* 0x040fe20000000019 */
[C---:B------:R-:W-:Y:S01]  /*1c30*/  FFMA R22, R18.reuse, R38, R21 ;  /* 0x0000002612167223 */ /* 0x040fe20000000015 */
[C---:B------:R-:W-:Y:S01]  /*1c40*/  FFMA R20, R18.reuse, R30, R23 ;  /* 0x0000001e12147223 */ /* 0x040fe20000000017 */
[----:B------:R-:W-:Y:S01]  /*1c50*/  FFMA R18, R18, R58, R17 ;  /* 0x0000003a12127223 */ /* 0x000fe20000000011 */
[C---:B--2---:R-:W-:Y:S01]  /*1c60*/  FFMA R72, R40.reuse, R56, R72 ;  /* 0x0000003828487223 */ /* 0x044fe20000000048 */
[C---:B------:R-:W-:Y:S01]  /*1c70*/  FFMA R74, R40.reuse, R28, R74 ;  /* 0x0000001c284a7223 */ /* 0x040fe2000000004a */
[C---:B------:R-:W-:Y:S01]  /*1c80*/  FFMA R123, R19.reuse, R39, R22 ;  /* 0x00000027137b7223 */ /* 0x040fe20000000016 */
        /* <DEDUP_REMOVED lines=8> */
[----:B------:R-:W-:Y:S01]  /*1d10*/  FFMA R88, R40, R36, R88 ;  /* 0x0000002428587223 */ /* 0x000fe20000000058 */
[C---:B------:R-:W-:Y:S01]  /*1d20*/  FFMA R72, R42.reuse, R58, R19 ;  /* 0x0000003a2a487223 */ /* 0x040fe20000000013 */
[C---:B------:R-:W-:Y:S01]  /*1d30*/  FFMA R74, R42.reuse, R30, R17 ;  /* 0x0000001e2a4a7223 */ /* 0x040fe20000000011 */
[----:B------:R-:W-:Y:S01]  /*1d40*/  LDS.128 R48, [R81+0x20] ;  /* 0x0000200051307984 */ /* 0x000fe20000000c00 */
[----:B------:R-:W-:Y:S01]  /*1d50*/  FFMA R41, R41, R37, R88 ;  /* 0x0000002529297223 */ /* 0x000fe20000000058 */
[----:B------:R-:W-:Y:S01]  /*1d60*/  FFMA R90, R42, R70, R21 ;  /* 0x000000462a5a7223 */ /* 0x000fe20000000015 */
[----:B------:R-:W-:Y:S01]  /*1d70*/  FFMA R40, R52, R56, R61 ;  /* 0x0000003834287223 */ /* 0x000fe2000000003d */
[----:B------:R-:W2:Y:S01]  /*1d80*/  LDS.128 R16, [R80+0x20] ;  /* 0x0000200050107984 */ /* 0x000ea20000000c00 */
[----:B------:R-:W-:Y:S01]  /*1d90*/  FFMA R88, R42, R38, R41 ;  /* 0x000000262a587223 */ /* 0x000fe20000000029 */
[C---:B------:R-:W-:Y:S01]  /*1da0*/  FFMA R42, R52.reuse, R28, R63 ;  /* 0x0000001c342a7223 */ /* 0x040fe2000000003f */
[C---:B------:R-:W-:Y:S01]  /*1db0*/  FFMA R92, R52.reuse, R36, R73 ;  /* 0x00000024345c7223 */ /* 0x040fe20000000049 */
[----:B------:R-:W3:Y:S01]  /*1dc0*/  LDS.128 R24, [R80+0x120] ;  /* 0x0001200050187984 */ /* 0x000ee20000000c00 */
[C---:B------:R-:W-:Y:S01]  /*1dd0*/  FFMA R88, R43.reuse, R39, R88 ;  /* 0x000000272b587223 */ /* 0x040fe20000000058 */
[C---:B------:R-:W-:Y:S01]  /*1de0*/  FFMA R74, R43.reuse, R31, R74 ;  /* 0x0000001f2b4a7223 */ /* 0x040fe2000000004a */
[C---:B------:R-:W-:Y:S01]  /*1df0*/  FFMA R72, R43.reuse, R59, R72 ;  /* 0x0000003b2b487223 */ /* 0x040fe20000000048 */
[----:B------:R-:W4:Y:S01]  /*1e00*/  LDS.128 R20, [R80+0xa0] ;  /* 0x0000a00050147984 */ /* 0x000f220000000c00 */
[----:B------:R-:W-:Y:S01]  /*1e10*/  FFMA R90, R43, R71, R90 ;  /* 0x000000472b5a7223 */ /* 0x000fe2000000005a */
[C---:B------:R-:W-:Y:S01]  /*1e20*/  FFMA R63, R53.reuse, R29, R42 ;  /* 0x0000001d353f7223 */ /* 0x040fe2000000002a */
[C---:B------:R-:W-:Y:S01]  /*1e30*/  FFMA R73, R53.reuse, R57, R40 ;  /* 0x0000003935497223 */ /* 0x040fe20000000028 */
[----:B------:R-:W5:Y:S01]  /*1e40*/  LDS.128 R32, [R80+0x1a0] ;  /* 0x0001a00050207984 */ /* 0x000f620000000c00 */
[----:B------:R-:W-:Y:S01]  /*1e50*/  FFMA R52, R52, R68, R75 ;  /* 0x0000004434347223 */ /* 0x000fe2000000004b */
[C---:B------:R-:W-:Y:S01]  /*1e60*/  FFMA R61, R53.reuse, R37, R92 ;  /* 0x00000025353d7223 */ /* 0x040fe2000000005c */
[C---:B------:R-:W-:Y:S01]  /*1e70*/  FFMA R92, R54.reuse, R30, R63 ;  /* 0x0000001e365c7223 */ /* 0x040fe2000000003f */
[----:B------:R-:W5:Y:S01]  /*1e80*/  LDS.128 R40, [R81+0xa0] ;  /* 0x0000a00051287984 */ /* 0x000f620000000c00 */
[----:B------:R-:W-:Y:S01]  /*1e90*/  FFMA R53, R53, R69, R52 ;  /* 0x0000004535357223 */ /* 0x000fe20000000034 */
[C---:B------:R-:W-:Y:S01]  /*1ea0*/  FFMA R94, R54.reuse, R38, R61 ;  /* 0x00000026365e7223 */ /* 0x040fe2000000003d */
[----:B------:R-:W-:Y:S01]  /*1eb0*/  FFMA R52, R54, R58, R73 ;  /* 0x0000003a36347223 */ /* 0x000fe20000000049 */
[----:B-1----:R-:W-:Y:S01]  /*1ec0*/  FFMA R28, R44, R28, R65 ;  /* 0x0000001c2c1c7223 */ /* 0x002fe20000000041 */
[----:B------:R-:W-:Y:S01]  /*1ed0*/  FFMA R54, R54, R70, R53 ;  /* 0x0000004636367223 */ /* 0x000fe20000000035 */
[C---:B------:R-:W-:Y:S01]  /*1ee0*/  FFMA R103, R55.reuse, R39, R94 ;  /* 0x0000002737677223 */ /* 0x040fe2000000005e */
[----:B------:R-:W-:Y:S01]  /*1ef0*/  FFMA R75, R55, R31, R92 ;  /* 0x0000001f374b7223 */ /* 0x000fe2000000005c */
[----:B------:R-:W-:Y:S01]  /*1f00*/  FFMA R29, R45, R29, R28 ;  /* 0x0000001d2d1d7223 */ /* 0x000fe2000000001c */
[C---:B------:R-:W-:Y:S01]  /*1f10*/  FFMA R73, R55.reuse, R59, R52 ;  /* 0x0000003b37497223 */ /* 0x040fe20000000034 */
[----:B------:R-:W-:Y:S01]  /*1f20*/  FFMA R111, R55, R71, R54 ;  /* 0x00000047376f7223 */ /* 0x000fe20000000036 */
[C---:B------:R-:W-:Y:S01]  /*1f30*/  FFMA R36, R44.reuse, R36, R67 ;  /* 0x000000242c247223 */ /* 0x040fe20000000043 */
[----:B------:R-:W1:Y:S01]  /*1f40*/  LDS.128 R52, [R81+0x120] ;  /* 0x0001200051347984 */ /* 0x000e620000000c00 */
[----:B------:R-:W-:Y:S01]  /*1f50*/  FFMA R60, R44, R56, R60 ;  /* 0x000000382c3c7223 */ /* 0x000fe2000000003c */
[----:B------:R-:W-:Y:S01]  /*1f60*/  FFMA R30, R46, R30, R29 ;  /* 0x0000001e2e1e7223 */ /* 0x000fe2000000001d */
[----:B------:R-:W-:Y:S01]  /*1f70*/  FFMA R62, R44, R68, R62 ;  /* 0x000000442c3e7223 */ /* 0x000fe2000000003e */
[C---:B------:R-:W-:Y:S01]  /*1f80*/  FFMA R37, R45.reuse, R37, R36 ;  /* 0x000000252d257223 */ /* 0x040fe20000000024 */
[----:B------:R-:W-:Y:S01]  /*1f90*/  FFMA R57, R45, R57, R60 ;  /* 0x000000392d397223 */ /* 0x000fe2000000003c */
[----:B------:R-:W-:Y:S01]  /*1fa0*/  FFMA R67, R47, R31, R30 ;  /* 0x0000001f2f437223 */ /* 0x000fe2000000001e */
[----:B------:R-:W-:Y:S01]  /*1fb0*/  FFMA R45, R45, R69, R62 ;  /* 0x000000452d2d7223 */ /* 0x000fe2000000003e */
[C---:B------:R-:W-:Y:S01]  /*1fc0*/  FFMA R38, R46.reuse, R38, R37 ;  /* 0x000000262e267223 */ /* 0x040fe20000000025 */
[C---:B------:R-:W-:Y:S01]  /*1fd0*/  FFMA R58, R46.reuse, R58, R57 ;  /* 0x0000003a2e3a7223 */ /* 0x040fe20000000039 */
[----:B------:R-:W-:Y:S01]  /*1fe0*/  LDS.128 R60, [R81+0x1120] ;  /* 0x00112000513c7984 */ /* 0x000fe20000000c00 */
[----:B------:R-:W-:Y:S01]  /*1ff0*/  FFMA R46, R46, R70, R45 ;  /* 0x000000462e2e7223 */ /* 0x000fe2000000002d */
[C---:B--2---:R-:W-:Y:S01]  /*2000*/  FFMA R30, R48.reuse, R16, R89 ;  /* 0x00000010301e7223 */ /* 0x044fe20000000059 */
[C---:B------:R-:W-:Y:S01]  /*2010*/  FFMA R65, R47.reuse, R39, R38 ;  /* 0x000000272f417223 */ /* 0x040fe20000000026 */
[C---:B------:R-:W-:Y:S01]  /*2020*/  FFMA R69, R47.reuse, R59, R58 ;  /* 0x0000003b2f457223 */ /* 0x040fe2000000003a */
[----:B------:R-:W-:Y:S01]  /*2030*/  FFMA R71, R47, R71, R46 ;  /* 0x000000472f477223 */ /* 0x000fe2000000002e */
[C---:B---3--:R-:W-:Y:S01]  /*2040*/  FFMA R28, R48.reuse, R24, R87 ;  /* 0x00000018301c7223 */ /* 0x048fe20000000057 */
[C---:B------:R-:W-:Y:S01]  /*2050*/  FFMA R39, R49.reuse, R17, R30 ;  /* 0x0000001131277223 */ /* 0x040fe2000000001e */
[----:B------:R-:W-:Y:S01]  /*2060*/  LDS.128 R56, [R81+0x30] ;  /* 0x0000300051387984 */ /* 0x000fe20000000c00 */
[----:B----4-:R-:W-:Y:S01]  /*2070*/  FFMA R36, R48, R20, R91 ;  /* 0x0000001430247223 */ /* 0x010fe2000000005b */
[C---:B------:R-:W-:Y:S01]  /*2080*/  FFMA R45, R49.reuse, R25, R28 ;  /* 0x00000019312d7223 */ /* 0x040fe2000000001c */
[C---:B------:R-:W-:Y:S01]  /*2090*/  FFMA R38, R50.reuse, R18, R39 ;  /* 0x0000001232267223 */ /* 0x040fe20000000027 */
[----:B------:R-:W2:Y:S01]  /*20a0*/  LDS.128 R28, [R81+0x1a0] ;  /* 0x0001a000511c7984 */ /* 0x000ea20000000c00 */
[----:B------:R-:W-:Y:S01]  /*20b0*/  FFMA R37, R49, R21, R36 ;  /* 0x0000001531257223 */ /* 0x000fe20000000024 */
[----:B------:R-:W-:Y:S01]  /*20c0*/  FFMA R36, R50, R26, R45 ;  /* 0x0000001a32247223 */ /* 0x000fe2000000002d */
[----:B-----5:R-:W-:Y:S01]  /*20d0*/  FFMA R48, R48, R32, R93 ;  /* 0x0000002030307223 */ /* 0x020fe2000000005d */
[C---:B------:R-:W-:Y:S01]  /*20e0*/  FFMA R89, R51.reuse, R19, R38 ;  /* 0x0000001333597223 */ /* 0x040fe20000000026 */
        /* <DEDUP_REMOVED lines=9> */
[C---:B------:R-:W-:Y:S01]  /*2180*/  FFMA R49, R41.reuse, R25, R36 ;  /* 0x0000001929317223 */ /* 0x040fe20000000024 */
[----:B------:R-:W-:Y:S01]  /*2190*/  FFMA R40, R40, R32, R101 ;  /* 0x0000002028287223 */ /* 0x000fe20000000065 */
[----:B------:R-:W3:Y:S01]  /*21a0*/  LDS.128 R36, [R81+0x1020] ;  /* 0x0010200051247984 */ /* 0x000ee20000000c00 */
[----:B------:R-:W-:Y:S01]  /*21b0*/  FFMA R45, R41, R21, R44 ;  /* 0x00000015292d7223 */ /* 0x000fe2000000002c */
[----:B------:R-:W-:Y:S01]  /*21c0*/  FFMA R93, R51, R35, R50 ;  /* 0x00000023335d7223 */ /* 0x000fe20000000032 */
[----:B------:R-:W-:Y:S01]  /*21d0*/  FFMA R41, R41, R33, R40 ;  /* 0x0000002129297223 */ /* 0x000fe20000000028 */
[C---:B------:R-:W-:Y:S01]  /*21e0*/  FFMA R40, R42.reuse, R26, R49 ;  /* 0x0000001a2a287223 */ /* 0x040fe20000000031 */
[C---:B------:R-:W-:Y:S01]  /*21f0*/  FFMA R46, R42.reuse, R22, R45 ;  /* 0x000000162a2e7223 */ /* 0x040fe2000000002d */
[----:B------:R-:W4:Y:S01]  /*2200*/  LDS.128 R48, [R81+0x10a0] ;  /* 0x0010a00051307984 */ /* 0x000f220000000c00 */
[C---:B------:R-:W-:Y:S01]  /*2210*/  FFMA R44, R42.reuse, R18, R47 ;  /* 0x000000122a2c7223 */ /* 0x040fe2000000002f */
[----:B------:R-:W-:Y:S01]  /*2220*/  FFMA R42, R42, R34, R41 ;  /* 0x000000222a2a7223 */ /* 0x000fe20000000029 */
[C---:B------:R-:W-:Y:S01]  /*2230*/  FFMA R95, R43.reuse, R27, R40 ;  /* 0x0000001b2b5f7223 */ /* 0x040fe20000000028 */
[C---:B-1----:R-:W-:Y:S01]  /*2240*/  FFMA R40, R52.reuse, R24, R105 ;  /* 0x0000001834287223 */ /* 0x042fe20000000069 */
        /* <DEDUP_REMOVED lines=13> */
[C---:B--2---:R-:W-:Y:S01]  /*2320*/  FFMA R66, R28.reuse, R32, R66 ;  /* 0x000000201c427223 */ /* 0x044fe20000000042 */
[----:B------:R-:W-:Y:S01]  /*2330*/  FFMA R107, R55, R19, R42 ;  /* 0x00000013376b7223 */ /* 0x000fe2000000002a */
        /* <DEDUP_REMOVED lines=21> */
[-C--:B------:R-:W-:Y:S01]  /*2490*/  FFMA R64, R55, R35.reuse, R64 ;  /* 0x0000002337407223 */ /* 0x080fe20000000040 */
[----:B------:R-:W-:Y:S01]  /*24a0*/  FFMA R66, R31, R35, R66 ;  /* 0x000000231f427223 */ /* 0x000fe20000000042 */
[----:B------:R-:W1:Y:S01]  /*24b0*/  LDS.128 R52, [R81+0x11a0] ;  /* 0x0011a00051347984 */ /* 0x000e620000000c00 */
[C---:B------:R-:W-:Y:S01]  /*24c0*/  FFMA R41, R37.reuse, R33, R28 ;  /* 0x0000002125297223 */ /* 0x040fe2000000001c */
[C---:B------:R-:W-:Y:S01]  /*24d0*/  FFMA R29, R37.reuse, R21, R40 ;  /* 0x00000015251d7223 */ /* 0x040fe20000000028 */
[C---:B------:R-:W-:Y:S01]  /*24e0*/  FFMA R31, R37.reuse, R17, R30 ;  /* 0x00000011251f7223 */ /* 0x040fe2000000001e */
[----:B------:R-:W-:Y:S01]  /*24f0*/  FFMA R37, R37, R25, R36 ;  /* 0x0000001925257223 */ /* 0x000fe20000000024 */
[C---:B----4-:R-:W-:Y:S01]  /*2500*/  FFMA R90, R48.reuse, R32, R90 ;  /* 0x00000020305a7223 */ /* 0x050fe2000000005a */
        /* <DEDUP_REMOVED lines=17> */
[----:B------:R-:W2:Y:S01]  /*2620*/  LDS.128 R36, [R80+0xb0] ;  /* 0x0000b00050247984 */ /* 0x000ea20000000c00 */
[----:B------:R-:W-:Y:S01]  /*2630*/  FFMA R49, R49, R21, R88 ;  /* 0x0000001531317223 */ /* 0x000fe20000000058 */
[C---:B------:R-:W-:Y:S01]  /*2640*/  FFMA R48, R60.reuse, R24, R73 ;  /* 0x000000183c307223 */ /* 0x040fe20000000049 */
[----:B------:R-:W-:Y:S01]  /*2650*/  FFMA R88, R60, R20, R103 ;  /* 0x000000143c587223 */ /* 0x000fe20000000067 */
[----:B------:R-:W3:Y:S01]  /*2660*/  LDS.128 R28, [R80+0x30] ;  /* 0x00003000501c7984 */ /* 0x000ee20000000c00 */
[----:B------:R-:W-:Y:S01]  /*2670*/  FFMA R72, R50, R22, R49 ;  /* 0x0000001632487223 */ /* 0x000fe20000000031 */
[C---:B------:R-:W-:Y:S01]  /*2680*/  FFMA R50, R60.reuse, R16, R75 ;  /* 0x000000103c327223 */ /* 0x040fe2000000004b */
[C---:B------:R-:W-:Y:S01]  /*2690*/  FFMA R70, R51.reuse, R19, R70 ;  /* 0x0000001333467223 */ /* 0x040fe20000000046 */
[----:B------:R-:W4:Y:S01]  /*26a0*/  LDS.128 R40, [R80+0x130] ;  /* 0x0001300050287984 */ /* 0x000f220000000c00 */
[C---:B------:R-:W-:Y:S01]  /*26b0*/  FFMA R72, R51.reuse, R23, R72 ;  /* 0x0000001733487223 */ /* 0x040fe20000000048 */
[C---:B------:R-:W-:Y:S01]  /*26c0*/  FFMA R68, R51.reuse, R27, R68 ;  /* 0x0000001b33447223 */ /* 0x040fe20000000044 */
[----:B------:R-:W-:Y:S01]  /*26d0*/  FFMA R74, R51, R35, R74 ;  /* 0x00000023334a7223 */ /* 0x000fe2000000004a */
[C---:B------:R-:W-:Y:S01]  /*26e0*/  FFMA R75, R61.reuse, R17, R50 ;  /* 0x000000113d4b7223 */ /* 0x040fe20000000032 */
[C---:B------:R-:W-:Y:S01]  /*26f0*/  FFMA R103, R61.reuse, R25, R48 ;  /* 0x000000193d677223 */ /* 0x040fe20000000030 */
[----:B------:R-:W-:Y:S01]  /*2700*/  LDS.128 R44, [R80+0x1b0] ;  /* 0x0001b000502c7984 */ /* 0x000fe20000000c00 */
        /* <DEDUP_REMOVED lines=10> */
[C---:B------:R-:W-:Y:S01]  /*27b0*/  FFMA R75, R63.reuse, R19, R88 ;  /* 0x000000133f4b7223 */ /* 0x040fe20000000058 */
[C---:B------:R-:W-:Y:S01]  /*27c0*/  FFMA R73, R63.reuse, R27, R60 ;  /* 0x0000001b3f497223 */ /* 0x040fe2000000003c */
[----:B------:R-:W-:Y:S01]  /*27d0*/  FFMA R111, R63, R35, R62 ;  /* 0x000000233f6f7223 */ /* 0x000fe2000000003e */
[C---:B------:R-:W-:Y:S01]  /*27e0*/  FFMA R20, R52.reuse, R20, R65 ;  /* 0x0000001434147223 */ /* 0x040fe20000000041 */
[C---:B------:R-:W-:Y:S01]  /*27f0*/  FFMA R17, R53.reuse, R17, R16 ;  /* 0x0000001135117223 */ /* 0x040fe20000000010 */
[----:B------:R-:W1:Y:S01]  /*2800*/  LDS.128 R60, [R81+0x130] ;  /* 0x00013000513c7984 */ /* 0x000e620000000c00 */
[----:B------:R-:W-:Y:S01]  /*2810*/  FFMA R24, R52, R24, R69 ;  /* 0x0000001834187223 */ /* 0x000fe20000000045 */
        /* <DEDUP_REMOVED lines=8> */
[----:B--2---:R-:W-:Y:S01]  /*28a0*/  FFMA R20, R56, R36, R91 ;  /* 0x0000002438147223 */ /* 0x004fe2000000005b */
[C---:B------:R-:W-:Y:S01]  /*28b0*/  FFMA R65, R55.reuse, R23, R22 ;  /* 0x0000001737417223 */ /* 0x040fe20000000016 */
[----:B------:R-:W-:Y:S01]  /*28c0*/  FFMA R34, R54, R34, R33 ;  /* 0x0000002236227223 */ /* 0x000fe20000000021 */
[----:B------:R-:W-:Y:S01]  /*28d0*/  FFMA R69, R55, R27, R26 ;  /* 0x0000001b37457223 */ /* 0x000fe2000000001a */
[C---:B---3--:R-:W-:Y:S01]  /*28e0*/  FFMA R18, R56.reuse, R28, R89 ;  /* 0x0000001c38127223 */ /* 0x048fe20000000059 */
[----:B------:R-:W-:Y:S01]  /*28f0*/  FFMA R21, R57, R37, R20 ;  /* 0x0000002539157223 */ /* 0x000fe20000000014 */
[----:B------:R-:W-:Y:S01]  /*2900*/  FFMA R71, R55, R35, R34 ;  /* 0x0000002337477223 */ /* 0x000fe20000000022 */
[----:B----4-:R-:W-:Y:S01]  /*2910*/  FFMA R16, R56, R40, R87 ;  /* 0x0000002838107223 */ /* 0x010fe20000000057 */
[C---:B------:R-:W-:Y:S01]  /*2920*/  FFMA R23, R57.reuse, R29, R18 ;  /* 0x0000001d39177223 */ /* 0x040fe20000000012 */
[C---:B------:R-:W-:Y:S01]  /*2930*/  FFMA R24, R58.reuse, R38, R21 ;  /* 0x000000263a187223 */ /* 0x040fe20000000015 */
[----:B------:R-:W-:Y:S01]  /*2940*/  LDS.128 R52, [R81+0x11b0] ;  /* 0x0011b00051347984 */ /* 0x000fe20000000c00 */
[----:B------:R-:W-:Y:S01]  /*2950*/  FFMA R25, R57, R41, R16 ;  /* 0x0000002939197223 */ /* 0x000fe20000000010 */
[C---:B------:R-:W-:Y:S01]  /*2960*/  FFMA R22, R58.reuse, R30, R23 ;  /* 0x0000001e3a167223 */ /* 0x040fe20000000017 */
[C---:B------:R-:W-:Y:S01]  /*2970*/  FFMA R91, R59.reuse, R39, R24 ;  /* 0x000000273b5b7223 */ /* 0x040fe20000000018 */
[----:B------:R-:W2:Y:S01]  /*2980*/  LDS.128 R16, [R81+0x1b0] ;  /* 0x0001b00051107984 */ /* 0x000ea20000000c00 */
[----:B------:R-:W-:Y:S01]  /*2990*/  FFMA R20, R58, R42, R25 ;  /* 0x0000002a3a147223 */ /* 0x000fe20000000019 */
[C---:B------:R-:W-:Y:S01]  /*29a0*/  FFMA R89, R59.reuse, R31, R22 ;  /* 0x0000001f3b597223 */ /* 0x040fe20000000016 */
[C---:B-----5:R-:W-:Y:S01]  /*29b0*/  FFMA R24, R48.reuse, R36, R99 ;  /* 0x0000002430187223 */ /* 0x060fe20000000063 */
        /* <DEDUP_REMOVED lines=12> */
[----:B------:R-:W3:Y:S01]  /*2a80*/  LDS.128 R20, [R81+0x1030] ;  /* 0x0010300051147984 */ /* 0x000ee20000000c00 */
[C---:B------:R-:W-:Y:S01]  /*2a90*/  FFMA R99, R51.reuse, R39, R32 ;  /* 0x0000002733637223 */ /* 0x040fe20000000020 */
[C---:B------:R-:W-:Y:S01]  /*2aa0*/  FFMA R97, R51.reuse, R31, R26 ;  /* 0x0000001f33617223 */ /* 0x040fe2000000001a */
[C---:B------:R-:W-:Y:S01]  /*2ab0*/  FFMA R95, R51.reuse, R43, R24 ;  /* 0x0000002b335f7223 */ /* 0x040fe20000000018 */
[----:B------:R-:W-:Y:S01]  /*2ac0*/  FFMA R101, R51, R47, R50 ;  /* 0x0000002f33657223 */ /* 0x000fe20000000032 */
[C---:B-1----:R-:W-:Y:S01]  /*2ad0*/  FFMA R32, R60.reuse, R36, R109 ;  /* 0x000000243c207223 */ /* 0x042fe2000000006d */
[----:B------:R-:W1:Y:S01]  /*2ae0*/  LDS.128 R48, [R81+0x10b0] ;  /* 0x0010b00051307984 */ /* 0x000e620000000c00 */
        /* <DEDUP_REMOVED lines=15> */
[-C--:B------:R-:W-:Y:S01]  /*2be0*/  FFMA R56, R56, R44.reuse, R93 ;  /* 0x0000002c38387223 */ /* 0x080fe2000000005d */
[----:B------:R-:W4:Y:S01]  /*2bf0*/  LDS.128 R60, [R81+0x1130] ;  /* 0x00113000513c7984 */ /* 0x000f220000000c00 */
        /* <DEDUP_REMOVED lines=19> */
[-C--:B------:R-:W-:Y:S01]  /*2d30*/  FFMA R20, R20, R40.reuse, R119 ;  /* 0x0000002814147223 */ /* 0x080fe20000000077 */
[C---:B------:R-:W-:Y:S01]  /*2d40*/  FFMA R17, R21.reuse, R37, R24 ;  /* 0x0000002515117223 */ /* 0x040fe20000000018 */
[----:B------:R-:W-:Y:S01]  /*2d50*/  FFMA R19, R21, R29, R18 ;  /* 0x0000001d15137223 */ /* 0x000fe20000000012 */
[-C--:B------:R-:W-:Y:S01]  /*2d60*/  FFMA R57, R57, R45.reuse, R56 ;  /* 0x0000002d39397223 */ /* 0x080fe20000000038 */
[C---:B------:R-:W-:Y:S01]  /*2d70*/  FFMA R25, R21.reuse, R45, R16 ;  /* 0x0000002d15197223 */ /* 0x040fe20000000010 */
[C---:B-1----:R-:W-:Y:S01]  /*2d80*/  FFMA R68, R48.reuse, R40, R68 ;  /* 0x0000002830447223 */ /* 0x042fe20000000044 */
[C---:B------:R-:W-:Y:S01]  /*2d90*/  FFMA R70, R48.reuse, R28, R70 ;  /* 0x0000001c30467223 */ /* 0x040fe20000000046 */
[-C--:B------:R-:W-:Y:S01]  /*2da0*/  FFMA R21, R21, R41.reuse, R20 ;  /* 0x0000002915157223 */ /* 0x080fe20000000014 */
[----:B------:R-:W-:Y:S01]  /*2db0*/  FFMA R74, R48, R44, R74 ;  /* 0x0000002c304a7223 */ /* 0x000fe2000000004a */
[C---:B------:R-:W-:Y:S01]  /*2dc0*/  FFMA R20, R22.reuse, R38, R17 ;  /* 0x0000002616147223 */ /* 0x040fe20000000011 */
[----:B------:R-:W-:Y:S01]  /*2dd0*/  FFMA R18, R22, R30, R19 ;  /* 0x0000001e16127223 */ /* 0x000fe20000000013 */
[-C--:B------:R-:W-:Y:S01]  /*2de0*/  FFMA R58, R58, R46.reuse, R57 ;  /* 0x0000002e3a3a7223 */ /* 0x080fe20000000039 */
[C---:B------:R-:W-:Y:S01]  /*2df0*/  FFMA R16, R22.reuse, R46, R25 ;  /* 0x0000002e16107223 */ /* 0x040fe20000000019 */
[C---:B------:R-:W-:Y:S01]  /*2e00*/  FFMA R19, R49.reuse, R41, R68 ;  /* 0x0000002931137223 */ /* 0x040fe20000000044 */
[C---:B------:R-:W-:Y:S01]  /*2e10*/  FFMA R17, R49.reuse, R29, R70 ;  /* 0x0000001d31117223 */ /* 0x040fe20000000046 */
[----:B------:R-:W-:Y:S01]  /*2e20*/  FFMA R22, R22, R42, R21 ;  /* 0x0000002a16167223 */ /* 0x000fe20000000015 */
[----:B------:R-:W-:Y:S01]  /*2e30*/  FFMA R21, R49, R45, R74 ;  /* 0x0000002d31157223 */ /* 0x000fe2000000004a */
[----:B------:R-:W-:Y:S01]  /*2e40*/  FFMA R72, R48, R36, R72 ;  /* 0x0000002430487223 */ /* 0x000fe20000000048 */
[----:B------:R-:W-:Y:S01]  /*2e50*/  FFMA R93, R59, R47, R58 ;  /* 0x0000002f3b5d7223 */ /* 0x000fe2000000003a */
[C---:B------:R-:W-:Y:S01]  /*2e60*/  FFMA R121, R23.reuse, R31, R18 ;  /* 0x0000001f17797223 */ /* 0x040fe20000000012 */
[C---:B------:R-:W-:Y:S01]  /*2e70*/  FFMA R125, R23.reuse, R47, R16 ;  /* 0x0000002f177d7223 */ /* 0x040fe20000000010 */
[C---:B------:R-:W-:Y:S01]  /*2e80*/  FFMA R68, R50.reuse, R42, R19 ;  /* 0x0000002a32447223 */ /* 0x040fe20000000013 */
[C---:B------:R-:W-:Y:S01]  /*2e90*/  FFMA R70, R50.reuse, R30, R17 ;  /* 0x0000001e32467223 */ /* 0x040fe20000000011 */
[----:B------:R-:W-:Y:S01]  /*2ea0*/  LDS.128 R56, [R81+0x40] ;  /* 0x0000400051387984 */ /* 0x000fe20000000c00 */
[C---:B------:R-:W-:Y:S01]  /*2eb0*/  FFMA R123, R23.reuse, R39, R20 ;  /* 0x00000027177b7223 */ /* 0x040fe20000000014 */
[----:B------:R-:W-:Y:S01]  /*2ec0*/  FFMA R119, R23, R43, R22 ;  /* 0x0000002b17777223 */ /* 0x000fe20000000016 */
[----:B------:R-:W-:Y:S01]  /*2ed0*/  FFMA R74, R50, R46, R21 ;  /* 0x0000002e324a7223 */ /* 0x000fe20000000015 */
[----:B------:R-:W1:Y:S01]  /*2ee0*/  LDS.128 R16, [R80+0x40] ;  /* 0x0000400050107984 */ /* 0x000e620000000c00 */
[----:B------:R-:W-:Y:S01]  /*2ef0*/  FFMA R49, R49, R37, R72 ;  /* 0x0000002531317223 */ /* 0x000fe20000000048 */
[C---:B----4-:R-:W-:Y:S01]  /*2f00*/  FFMA R48, R60.reuse, R40, R73 ;  /* 0x000000283c307223 */ /* 0x050fe20000000049 */
        /* <DEDUP_REMOVED lines=8> */
[----:B------:R-:W-:Y:S01]  /*2f90*/  FFMA R74, R51, R47, R74 ;  /* 0x0000002f334a7223 */ /* 0x000fe2000000004a */
[----:B------:R-:W-:Y:S01]  /*2fa0*/  FFMA R60, R60, R44, R111 ;  /* 0x0000002c3c3c7223 */ /* 0x000fe2000000006f */
[C---:B------:R-:W-:Y:S01]  /*2fb0*/  FFMA R75, R61.reuse, R29, R50 ;  /* 0x0000001d3d4b7223 */ /* 0x040fe20000000032 */
[C---:B------:R-:W-:Y:S01]  /*2fc0*/  FFMA R103, R61.reuse, R41, R48 ;  /* 0x000000293d677223 */ /* 0x040fe20000000030 */
[C---:B------:R-:W-:Y:S01]  /*2fd0*/  FFMA R73, R61.reuse, R37, R88 ;  /* 0x000000253d497223 */ /* 0x040fe20000000058 */
[----:B------:R-:W4:Y:S01]  /*2fe0*/  LDS.128 R48, [R81+0xc0] ;  /* 0x0000c00051307984 */ /* 0x000f220000000c00 */
[----:B------:R-:W-:Y:S01]  /*2ff0*/  FFMA R61, R61, R45, R60 ;  /* 0x0000002d3d3d7223 */ /* 0x000fe2000000003c */
[C---:B------:R-:W-:Y:S01]  /*3000*/  FFMA R88, R62.reuse, R30, R75 ;  /* 0x0000001e3e587223 */ /* 0x040fe2000000004b */
[C---:B------:R-:W-:Y:S01]  /*3010*/  FFMA R90, R62.reuse, R38, R73 ;  /* 0x000000263e5a7223 */ /* 0x040fe20000000049 */
[C---:B------:R-:W-:Y:S01]  /*3020*/  FFMA R60, R62.reuse, R42, R103 ;  /* 0x0000002a3e3c7223 */ /* 0x040fe20000000067 */
[----:B------:R-:W-:Y:S01]  /*3030*/  FFMA R62, R62, R46, R61 ;  /* 0x0000002e3e3e7223 */ /* 0x000fe2000000003d */
[----:B------:R-:W5:Y:S01]  /*3040*/  LDS.128 R32, [R80+0x1c0] ;  /* 0x0001c00050207984 */ /* 0x000f620000000c00 */
[C---:B------:R-:W-:Y:S01]  /*3050*/  FFMA R103, R63.reuse, R39, R90 ;  /* 0x000000273f677223 */ /* 0x040fe2000000005a */
[C---:B------:R-:W-:Y:S01]  /*3060*/  FFMA R75, R63.reuse, R31, R88 ;  /* 0x0000001f3f4b7223 */ /* 0x040fe20000000058 */
[C---:B------:R-:W-:Y:S01]  /*3070*/  FFMA R73, R63.reuse, R43, R60 ;  /* 0x0000002b3f497223 */ /* 0x040fe2000000003c */
[----:B------:R-:W-:Y:S01]  /*3080*/  FFMA R111, R63, R47, R62 ;  /* 0x0000002f3f6f7223 */ /* 0x000fe2000000003e */
[C---:B------:R-:W-:Y:S01]  /*3090*/  FFMA R28, R52.reuse, R28, R67 ;  /* 0x0000001c341c7223 */ /* 0x040fe20000000043 */
[----:B------:R-:W5:Y:S01]  /*30a0*/  LDS.128 R60, [R81+0x140] ;  /* 0x00014000513c7984 */ /* 0x000f620000000c00 */
        /* <DEDUP_REMOVED lines=9> */
[----:B------:R-:W-:Y:S01]  /*3140*/  FFMA R42, R54, R42, R41 ;  /* 0x0000002a362a7223 */ /* 0x000fe20000000029 */
[C---:B------:R-:W-:Y:S01]  /*3150*/  FFMA R67, R55.reuse, R31, R30 ;  /* 0x0000001f37437223 */ /* 0x040fe2000000001e */
[----:B-1----:R-:W-:Y:S01]  /*3160*/  FFMA R30, R56, R16, R89 ;  /* 0x00000010381e7223 */ /* 0x002fe20000000059 */
[C---:B------:R-:W-:Y:S01]  /*3170*/  FFMA R65, R55.reuse, R39, R38 ;  /* 0x0000002737417223 */ /* 0x040fe20000000026 */
[----:B------:R-:W-:Y:S01]  /*3180*/  FFMA R46, R54, R46, R45 ;  /* 0x0000002e362e7223 */ /* 0x000fe2000000002d */
[----:B------:R-:W-:Y:S01]  /*3190*/  FFMA R69, R55, R43, R42 ;  /* 0x0000002b37457223 */ /* 0x000fe2000000002a */
[C---:B--2---:R-:W-:Y:S01]  /*31a0*/  FFMA R28, R56.reuse, R24, R87 ;  /* 0x00000018381c7223 */ /* 0x044fe20000000057 */
[----:B------:R-:W-:Y:S01]  /*31b0*/  FFMA R31, R57, R17, R30 ;  /* 0x00000011391f7223 */ /* 0x000fe2000000001e */
[----:B------:R-:W-:Y:S01]  /*31c0*/  FFMA R71, R55, R47, R46 ;  /* 0x0000002f37477223 */ /* 0x000fe2000000002e */
[----:B---3--:R-:W-:Y:S01]  /*31d0*/  FFMA R36, R56, R20, R91 ;  /* 0x0000001438247223 */ /* 0x008fe2000000005b */
[C---:B------:R-:W-:Y:S01]  /*31e0*/  FFMA R41, R57.reuse, R25, R28 ;  /* 0x0000001939297223 */ /* 0x040fe2000000001c */
[C---:B------:R-:W-:Y:S01]  /*31f0*/  FFMA R30, R58.reuse, R18, R31 ;  /* 0x000000123a1e7223 */ /* 0x040fe2000000001f */
[----:B------:R-:W-:Y:S01]  /*3200*/  LDS.128 R44, [R81+0x1040] ;  /* 0x00104000512c7984 */ /* 0x000fe20000000c00 */
[----:B------:R-:W-:Y:S01]  /*3210*/  FFMA R29, R57, R21, R36 ;  /* 0x00000015391d7223 */ /* 0x000fe20000000024 */
[----:B------:R-:W-:Y:S01]  /*3220*/  FFMA R28, R58, R26, R41 ;  /* 0x0000001a3a1c7223 */ /* 0x000fe20000000029 */
[C---:B------:R-:W-:Y:S01]  /*3230*/  FFMA R89, R59.reuse, R19, R30 ;  /* 0x000000133b597223 */ /* 0x040fe2000000001e */
[----:B------:R-:W1:Y:S01]  /*3240*/  LDS.128 R36, [R81+0x1c0] ;  /* 0x0001c00051247984 */ /* 0x000e620000000c00 */
[C---:B----4-:R-:W-:Y:S01]  /*3250*/  FFMA R30, R48.reuse, R16, R97 ;  /* 0x00000010301e7223 */ /* 0x050fe20000000061 */
[----:B------:R-:W-:Y:S01]  /*3260*/  FFMA R87, R59, R27, R28 ;  /* 0x0000001b3b577223 */ /* 0x000fe2000000001c */
[----:B------:R-:W-:Y:S01]  /*3270*/  FFMA R28, R48, R24, R95 ;  /* 0x00000018301c7223 */ /* 0x000fe2000000005f */
[----:B------:R-:W-:Y:S01]  /*3280*/  FFMA R40, R58, R22, R29 ;  /* 0x000000163a287223 */ /* 0x000fe2000000001d */
[C---:B------:R-:W-:Y:S01]  /*3290*/  FFMA R31, R49.reuse, R17, R30 ;  /* 0x00000011311f7223 */ /* 0x040fe2000000001e */
[----:B------:R-:W-:Y:S01]  /*32a0*/  LDS.128 R52, [R80+0xd0] ;  /* 0x0000d00050347984 */ /* 0x000fe20000000c00 */
[----:B------:R-:W-:Y:S01]  /*32b0*/  FFMA R41, R49, R25, R28 ;  /* 0x0000001931297223 */ /* 0x000fe2000000001c */
[----:B------:R-:W-:Y:S01]  /*32c0*/  FFMA R91, R59, R23, R40 ;  /* 0x000000173b5b7223 */ /* 0x000fe20000000028 */
[----:B------:R-:W-:Y:S01]  /*32d0*/  FFMA R40, R48, R20, R99 ;  /* 0x0000001430287223 */ /* 0x000fe20000000063 */
[C---:B------:R-:W-:Y:S01]  /*32e0*/  FFMA R30, R50.reuse, R18, R31 ;  /* 0x00000012321e7223 */ /* 0x040fe2000000001f */
[----:B------:R-:W-:Y:S01]  /*32f0*/  FFMA R28, R50, R26, R41 ;  /* 0x0000001a321c7223 */ /* 0x000fe20000000029 */
[----:B-----5:R-:W-:Y:S01]  /*3300*/  FFMA R48, R48, R32, R101 ;  /* 0x0000002030307223 */ /* 0x020fe20000000065 */
[----:B------:R-:W-:Y:S01]  /*3310*/  FFMA R29, R49, R21, R40 ;  /* 0x00000015311d7223 */ /* 0x000fe20000000028 */
[C---:B------:R-:W-:Y:S01]  /*3320*/  FFMA R97, R51.reuse, R19, R30 ;  /* 0x0000001333617223 */ /* 0x040fe2000000001e */
[----:B------:R-:W-:Y:S01]  /*3330*/  FFMA R95, R51, R27, R28 ;  /* 0x0000001b335f7223 */ /* 0x000fe2000000001c */
[----:B------:R-:W-:Y:S01]  /*3340*/  FFMA R49, R49, R33, R48 ;  /* 0x0000002131317223 */ /* 0x000fe20000000030 */
[C---:B------:R-:W-:Y:S01]  /*3350*/  FFMA R30, R60.reuse, R16, R107 ;  /* 0x000000103c1e7223 */ /* 0x040fe2000000006b */
[----:B------:R-:W-:Y:S01]  /*3360*/  FFMA R28, R60, R24, R105 ;  /* 0x000000183c1c7223 */ /* 0x000fe20000000069 */
[C---:B------:R-:W-:Y:S01]  /*3370*/  FFMA R40, R50.reuse, R22, R29 ;  /* 0x0000001632287223 */ /* 0x040fe2000000001d */
[----:B------:R-:W-:Y:S01]  /*3380*/  FFMA R50, R50, R34, R49 ;  /* 0x0000002232327223 */ /* 0x000fe20000000031 */
[C---:B------:R-:W-:Y:S01]  /*3390*/  FFMA R43, R61.reuse, R17, R30 ;  /* 0x000000113d2b7223 */ /* 0x040fe2000000001e */
[----:B------:R-:W-:Y:S01]  /*33a0*/  FFMA R49, R61, R25, R28 ;  /* 0x000000193d317223 */ /* 0x000fe2000000001c */
[----:B------:R-:W-:Y:S01]  /*33b0*/  FFMA R99, R51, R23, R40 ;  /* 0x0000001733637223 */ /* 0x000fe20000000028 */
[----:B------:R-:W2:Y:S01]  /*33c0*/  LDS.128 R28, [R81+0x10c0] ;  /* 0x0010c000511c7984 */ /* 0x000ea20000000c00 */
[C---:B------:R-:W-:Y:S01]  /*33d0*/  FFMA R40, R60.reuse, R20, R109 ;  /* 0x000000143c287223 */ /* 0x040fe2000000006d */
[----:B------:R-:W-:Y:S01]  /*33e0*/  FFMA R64, R60, R32, R64 ;  /* 0x000000203c407223 */ /* 0x000fe20000000040 */
[----:B------:R-:W-:Y:S01]  /*33f0*/  FFMA R42, R62, R18, R43 ;  /* 0x000000123e2a7223 */ /* 0x000fe2000000002b */
[----:B------:R-:W-:Y:S01]  /*3400*/  FFMA R56, R56, R32, R93 ;  /* 0x0000002038387223 */ /* 0x000fe2000000005d */
[C---:B------:R-:W-:Y:S01]  /*3410*/  FFMA R41, R61.reuse, R21, R40 ;  /* 0x000000153d297223 */ /* 0x040fe20000000028 */
[----:B------:R-:W-:Y:S01]  /*3420*/  FFMA R61, R61, R33, R64 ;  /* 0x000000213d3d7223 */ /* 0x000fe20000000040 */
[C---:B------:R-:W-:Y:S01]  /*3430*/  FFMA R40, R62.reuse, R26, R49 ;  /* 0x0000001a3e287223 */ /* 0x040fe20000000031 */
[C---:B------:R-:W-:Y:S01]  /*3440*/  FFMA R107, R63.reuse, R19, R42 ;  /* 0x000000133f6b7223 */ /* 0x040fe2000000002a */
[C---:B------:R-:W-:Y:S01]  /*3450*/  FFMA R48, R62.reuse, R22, R41 ;  /* 0x000000163e307223 */ /* 0x040fe20000000029 */
[----:B------:R-:W-:Y:S01]  /*3460*/  FFMA R64, R62, R34, R61 ;  /* 0x000000223e407223 */ /* 0x000fe2000000003d */
[----:B------:R-:W-:Y:S01]  /*3470*/  FFMA R105, R63, R27, R40 ;  /* 0x0000001b3f697223 */ /* 0x000fe20000000028 */
[----:B------:R-:W-:Y:S01]  /*3480*/  FFMA R57, R57, R33, R56 ;  /* 0x0000002139397223 */ /* 0x000fe20000000038 */
[C---:B------:R-:W-:Y:S01]  /*3490*/  FFMA R109, R63.reuse, R23, R48 ;  /* 0x000000173f6d7223 */ /* 0x040fe20000000030 */
[-C--:B------:R-:W-:Y:S01]  /*34a0*/  FFMA R64, R63, R35.reuse, R64 ;  /* 0x000000233f407223 */ /* 0x080fe20000000040 */
[----:B------:R-:W-:Y:S01]  /*34b0*/  FFMA R101, R51, R35, R50 ;  /* 0x0000002333657223 */ /* 0x000fe20000000032 */
[C---:B-1----:R-:W-:Y:S01]  /*34c0*/  FFMA R40, R36.reuse, R16, R115 ;  /* 0x0000001024287223 */ /* 0x042fe20000000073 */
[C---:B------:R-:W-:Y:S01]  /*34d0*/  FFMA R66, R36.reuse, R32, R66 ;  /* 0x0000002024427223 */ /* 0x040fe20000000042 */
[C---:B------:R-:W-:Y:S01]  /*34e0*/  FFMA R42, R36.reuse, R20, R117 ;  /* 0x00000014242a7223 */ /* 0x040fe20000000075 */
[----:B------:R-:W1:Y:S01]  /*34f0*/  LDS.128 R60, [R81+0x1140] ;  /* 0x00114000513c7984 */ /* 0x000e620000000c00 */
        /* <DEDUP_REMOVED lines=12> */
[C---:B------:R-:W-:Y:S01]  /*35c0*/  FFMA R40, R44.reuse, R20, R123 ;  /* 0x000000142c287223 */ /* 0x040fe2000000007b */
[----:B------:R-:W-:Y:S01]  /*35d0*/  FFMA R113, R39, R27, R38 ;  /* 0x0000001b27717223 */ /* 0x000fe20000000026 */
[----:B------:R-:W-:Y:S01]  /*35e0*/  FFMA R41, R45, R33, R36 ;  /* 0x000000212d297223 */ /* 0x000fe20000000024 */
[C---:B------:R-:W-:Y:S01]  /*35f0*/  FFMA R38, R44.reuse, R16, R121 ;  /* 0x000000102c267223 */ /* 0x040fe20000000079 */
[----:B------:R-:W-:Y:S01]  /*3600*/  FFMA R44, R44, R24, R119 ;  /* 0x000000182c2c7223 */ /* 0x000fe20000000077 */
[----:B------:R-:W-:Y:S01]  /*3610*/  FFMA R66, R39, R35, R66 ;  /* 0x0000002327427223 */ /* 0x000fe20000000042 */
[C---:B------:R-:W-:Y:S01]  /*3620*/  FFMA R37, R45.reuse, R21, R40 ;  /* 0x000000152d257223 */ /* 0x040fe20000000028 */
[----:B------:R-:W-:Y:S01]  /*3630*/  FFMA R36, R46, R34, R41 ;  /* 0x000000222e247223 */ /* 0x000fe20000000029 */
[C---:B------:R-:W-:Y:S01]  /*3640*/  FFMA R39, R45.reuse, R17, R38 ;  /* 0x000000112d277223 */ /* 0x040fe20000000026 */
[----:B------:R-:W3:Y:S01]  /*3650*/  LDS.128 R40, [R81+0x11c0] ;  /* 0x0011c00051287984 */ /* 0x000ee20000000c00 */
[C---:B--2---:R-:W-:Y:S01]  /*3660*/  FFMA R68, R28.reuse, R24, R68 ;  /* 0x000000181c447223 */ /* 0x044fe20000000044 */
[C---:B------:R-:W-:Y:S01]  /*3670*/  FFMA R70, R28.reuse, R16, R70 ;  /* 0x000000101c467223 */ /* 0x040fe20000000046 */
[-C--:B------:R-:W-:Y:S01]  /*3680*/  FFMA R45, R45, R25.reuse, R44 ;  /* 0x000000192d2d7223 */ /* 0x080fe2000000002c */
[----:B------:R-:W-:Y:S01]  /*3690*/  FFMA R74, R28, R32, R74 ;  /* 0x000000201c4a7223 */ /* 0x000fe2000000004a */
[C---:B------:R-:W-:Y:S01]  /*36a0*/  FFMA R44, R46.reuse, R22, R37 ;  /* 0x000000162e2c7223 */ /* 0x040fe20000000025 */
[----:B------:R-:W-:Y:S01]  /*36b0*/  FFMA R38, R46, R18, R39 ;  /* 0x000000122e267223 */ /* 0x000fe20000000027 */
[----:B------:R-:W-:Y:S01]  /*36c0*/  FFMA R58, R58, R34, R57 ;  /* 0x000000223a3a7223 */ /* 0x000fe20000000039 */
[C---:B------:R-:W-:Y:S01]  /*36d0*/  FFMA R39, R29.reuse, R25, R68 ;  /* 0x000000191d277223 */ /* 0x040fe20000000044 */
[C---:B------:R-:W-:Y:S01]  /*36e0*/  FFMA R37, R29.reuse, R17, R70 ;  /* 0x000000111d257223 */ /* 0x040fe20000000046 */
[----:B------:R-:W-:Y:S01]  /*36f0*/  FFMA R46, R46, R26, R45 ;  /* 0x0000001a2e2e7223 */ /* 0x000fe2000000002d */
[----:B------:R-:W-:Y:S01]  /*3700*/  FFMA R45, R29, R33, R74 ;  /* 0x000000211d2d7223 */ /* 0x000fe2000000004a */
[----:B------:R-:W-:Y:S01]  /*3710*/  FFMA R93, R59, R35, R58 ;  /* 0x000000233b5d7223 */ /* 0x000fe2000000003a */
[C---:B------:R-:W-:Y:S01]  /*3720*/  FFMA R121, R47.reuse, R19, R38 ;  /* 0x000000132f797223 */ /* 0x040fe20000000026 */
[C---:B------:R-:W-:Y:S01]  /*3730*/  FFMA R125, R47.reuse, R35, R36 ;  /* 0x000000232f7d7223 */ /* 0x040fe20000000024 */
[----:B------:R-:W-:Y:S01]  /*3740*/  FFMA R72, R28, R20, R72 ;  /* 0x000000141c487223 */ /* 0x000fe20000000048 */
[C---:B------:R-:W-:Y:S01]  /*3750*/  FFMA R68, R30.reuse, R26, R39 ;  /* 0x0000001a1e447223 */ /* 0x040fe20000000027 */
[C---:B------:R-:W-:Y:S01]  /*3760*/  FFMA R70, R30.reuse, R18, R37 ;  /* 0x000000121e467223 */ /* 0x040fe20000000025 */
[----:B------:R-:W-:Y:S01]  /*3770*/  LDS.128 R56, [R81+0x50] ;  /* 0x0000500051387984 */ /* 0x000fe20000000c00 */
[C---:B------:R-:W-:Y:S01]  /*3780*/  FFMA R123, R47.reuse, R23, R44 ;  /* 0x000000172f7b7223 */ /* 0x040fe2000000002c */
[----:B------:R-:W-:Y:S01]  /*3790*/  FFMA R119, R47, R27, R46 ;  /* 0x0000001b2f777223 */ /* 0x000fe2000000002e */
[----:B------:R-:W-:Y:S01]  /*37a0*/  FFMA R74, R30, R34, R45 ;  /* 0x000000221e4a7223 */ /* 0x000fe2000000002d */
[----:B------:R-:W2:Y:S01]  /*37b0*/  LDS.128 R36, [R80+0x50] ;  /* 0x0000500050247984 */ /* 0x000ea20000000c00 */
[----:B------:R-:W-:Y:S01]  /*37c0*/  FFMA R29, R29, R21, R72 ;  /* 0x000000151d1d7223 */ /* 0x000fe20000000048 */
[C---:B-1----:R-:W-:Y:S01]  /*37d0*/  FFMA R28, R60.reuse, R24, R73 ;  /* 0x000000183c1c7223 */ /* 0x042fe20000000049 */
[----:B------:R-:W-:Y:S01]  /*37e0*/  FFMA R88, R60, R20, R103 ;  /* 0x000000143c587223 */ /* 0x000fe20000000067 */
[----:B------:R-:W1:Y:S01]  /*37f0*/  LDS.128 R44, [R80+0x150] ;  /* 0x00015000502c7984 */ /* 0x000e620000000c00 */
        /* <DEDUP_REMOVED lines=9> */
[----:B------:R-:W-:Y:S01]  /*3890*/  FFMA R60, R60, R32, R111 ;  /* 0x000000203c3c7223 */ /* 0x000fe2000000006f */
[----:B------:R-:W5:Y:S01]  /*38a0*/  LDS.128 R28, [R81+0xd0] ;  /* 0x0000d000511c7984 */ /* 0x000f620000000c00 */
        /* <DEDUP_REMOVED lines=9> */
[C---:B---3--:R-:W-:Y:S01]  /*3940*/  FFMA R16, R40.reuse, R16, R67 ;  /* 0x0000001028107223 */ /* 0x048fe20000000043 */
[----:B------:R-:W-:Y:S01]  /*3950*/  FFMA R111, R63, R35, R62 ;  /* 0x000000233f6f7223 */ /* 0x000fe2000000003e */
[C---:B------:R-:W-:Y:S01]  /*3960*/  FFMA R20, R40.reuse, R20, R65 ;  /* 0x0000001428147223 */ /* 0x040fe20000000041 */
[----:B------:R-:W3:Y:S01]  /*3970*/  LDS.128 R60, [R81+0x150] ;  /* 0x00015000513c7984 */ /* 0x000ee20000000c00 */
        /* <DEDUP_REMOVED lines=11> */
[----:B--2---:R-:W-:Y:S01]  /*3a30*/  FFMA R20, R56, R36, R89 ;  /* 0x0000002438147223 */ /* 0x004fe20000000059 */
[----:B------:R-:W-:Y:S01]  /*3a40*/  FFMA R34, R42, R34, R33 ;  /* 0x000000222a227223 */ /* 0x000fe20000000021 */
[----:B------:R-:W-:Y:S01]  /*3a50*/  FFMA R69, R43, R27, R26 ;  /* 0x0000001b2b457223 */ /* 0x000fe2000000001a */
[C---:B-1----:R-:W-:Y:S01]  /*3a60*/  FFMA R18, R56.reuse, R44, R87 ;  /* 0x0000002c38127223 */ /* 0x042fe20000000057 */
[----:B------:R-:W-:Y:S01]  /*3a70*/  FFMA R17, R57, R37, R20 ;  /* 0x0000002539117223 */ /* 0x000fe20000000014 */
[----:B------:R-:W-:Y:S01]  /*3a80*/  FFMA R71, R43, R35, R34 ;  /* 0x000000232b477223 */ /* 0x000fe20000000022 */
[----:B------:R-:W1:Y:S01]  /*3a90*/  LDS.128 R20, [R81+0x1d0] ;  /* 0x0001d00051147984 */ /* 0x000e620000000c00 */
[----:B----4-:R-:W-:Y:S01]  /*3aa0*/  FFMA R16, R56, R48, R93 ;  /* 0x0000003038107223 */ /* 0x010fe2000000005d */
[C---:B------:R-:W-:Y:S01]  /*3ab0*/  FFMA R19, R57.reuse, R45, R18 ;  /* 0x0000002d39137223 */ /* 0x040fe20000000012 */
[----:B------:R-:W-:Y:S01]  /*3ac0*/  FFMA R24, R58, R38, R17 ;  /* 0x000000263a187223 */ /* 0x000fe20000000011 */
[----:B------:R-:W-:Y:S01]  /*3ad0*/  FFMA R56, R56, R52, R91 ;  /* 0x0000003438387223 */ /* 0x000fe2000000005b */
[----:B------:R-:W-:Y:S01]  /*3ae0*/  FFMA R25, R57, R49, R16 ;  /* 0x0000003139197223 */ /* 0x000fe20000000010 */
[----:B------:R-:W-:Y:S01]  /*3af0*/  FFMA R18, R58, R46, R19 ;  /* 0x0000002e3a127223 */ /* 0x000fe20000000013 */
[C---:B------:R-:W-:Y:S01]  /*3b00*/  FFMA R91, R59.reuse, R39, R24 ;  /* 0x000000273b5b7223 */ /* 0x040fe20000000018 */
[----:B-----5:R-:W-:Y:S01]  /*3b10*/  FFMA R24, R28, R52, R99 ;  /* 0x000000341c187223 */ /* 0x020fe20000000063 */
[----:B------:R-:W-:Y:S01]  /*3b20*/  FFMA R16, R58, R50, R25 ;  /* 0x000000323a107223 */ /* 0x000fe20000000019 */
[----:B------:R-:W-:Y:S01]  /*3b30*/  FFMA R89, R59, R47, R18 ;  /* 0x0000002f3b597223 */ /* 0x000fe20000000012 */
[C---:B------:R-:W-:Y:S01]  /*3b40*/  FFMA R18, R28.reuse, R36, R97 ;  /* 0x000000241c127223 */ /* 0x040fe20000000061 */
[----:B------:R-:W-:Y:S01]  /*3b50*/  FFMA R17, R29, R53, R24 ;  /* 0x000000351d117223 */ /* 0x000fe20000000018 */
[----:B------:R-:W-:Y:S01]  /*3b60*/  FFMA R87, R59, R51, R16 ;  /* 0x000000333b577223 */ /* 0x000fe20000000010 */
[C---:B------:R-:W-:Y:S01]  /*3b70*/  FFMA R16, R28.reuse, R44, R95 ;  /* 0x0000002c1c107223 */ /* 0x040fe2000000005f */
[C---:B------:R-:W-:Y:S01]  /*3b80*/  FFMA R19, R29.reuse, R37, R18 ;  /* 0x000000251d137223 */ /* 0x040fe20000000012 */
[----:B------:R-:W-:Y:S01]  /*3b90*/  FFMA R28, R28, R48, R101 ;  /* 0x000000301c1c7223 */ /* 0x000fe20000000065 */
        /* <DEDUP_REMOVED lines=12> */
[----:B------:R-:W-:Y:S01]  /*3c60*/  FFMA R101, R31, R51, R30 ;  /* 0x000000331f657223 */ /* 0x000fe2000000001e */
[C---:B------:R-:W-:Y:S01]  /*3c70*/  FFMA R31, R61.reuse, R37, R18 ;  /* 0x000000253d1f7223 */ /* 0x040fe20000000012 */
[----:B------:R-:W-:Y:S01]  /*3c80*/  FFMA R33, R61, R45, R16 ;  /* 0x0000002d3d217223 */ /* 0x000fe20000000010 */
[C---:B------:R-:W-:Y:S01]  /*3c90*/  FFMA R28, R60.reuse, R52, R109 ;  /* 0x000000343c1c7223 */ /* 0x040fe2000000006d */
[----:B------:R-:W3:Y:S01]  /*3ca0*/  LDS.128 R16, [R81+0x10d0] ;  /* 0x0010d00051107984 */ /* 0x000ee20000000c00 */
[----:B------:R-:W-:Y:S01]  /*3cb0*/  FFMA R64, R60, R48, R64 ;  /* 0x000000303c407223 */ /* 0x000fe20000000040 */
[-C--:B------:R-:W-:Y:S01]  /*3cc0*/  FFMA R57, R57, R53.reuse, R56 ;  /* 0x0000003539397223 */ /* 0x080fe20000000038 */
[C---:B------:R-:W-:Y:S01]  /*3cd0*/  FFMA R29, R61.reuse, R53, R28 ;  /* 0x000000353d1d7223 */ /* 0x040fe2000000001c */
[C---:B------:R-:W-:Y:S01]  /*3ce0*/  FFMA R28, R62.reuse, R46, R33 ;  /* 0x0000002e3e1c7223 */ /* 0x040fe20000000021 */
[----:B------:R-:W-:Y:S01]  /*3cf0*/  FFMA R61, R61, R49, R64 ;  /* 0x000000313d3d7223 */ /* 0x000fe20000000040 */
[C---:B------:R-:W-:Y:S01]  /*3d00*/  FFMA R64, R62.reuse, R38, R31 ;  /* 0x000000263e407223 */ /* 0x040fe2000000001f */
[C---:B------:R-:W-:Y:S01]  /*3d10*/  FFMA R88, R62.reuse, R54, R29 ;  /* 0x000000363e587223 */ /* 0x040fe2000000001d */
[C---:B------:R-:W-:Y:S01]  /*3d20*/  FFMA R109, R63.reuse, R47, R28 ;  /* 0x0000002f3f6d7223 */ /* 0x040fe2000000001c */
[----:B------:R-:W-:Y:S01]  /*3d30*/  FFMA R90, R62, R50, R61 ;  /* 0x000000323e5a7223 */ /* 0x000fe2000000003d */
[C---:B-1----:R-:W-:Y:S01]  /*3d40*/  FFMA R66, R20.reuse, R48, R66 ;  /* 0x0000003014427223 */ /* 0x042fe20000000042 */
[C---:B------:R-:W-:Y:S01]  /*3d50*/  FFMA R30, R20.reuse, R52, R117 ;  /* 0x00000034141e7223 */ /* 0x040fe20000000075 */
        /* <DEDUP_REMOVED lines=14> */
[C---:B------:R-:W-:Y:S01]  /*3e40*/  FFMA R66, R23.reuse, R51, R66 ;  /* 0x0000003317427223 */ /* 0x040fe20000000042 */
[C---:B------:R-:W-:Y:S01]  /*3e50*/  FFMA R117, R23.reuse, R55, R28 ;  /* 0x0000003717757223 */ /* 0x040fe2000000001c */
        /* <DEDUP_REMOVED lines=12> */
[----:B------:R-:W2:Y:S01]  /*3f20*/  LDS.128 R20, [R81+0x11d0] ;  /* 0x0011d00051147984 */ /* 0x000ea20000000c00 */
[----:B---3--:R-:W-:Y:S01]  /*3f30*/  FFMA R74, R16, R48, R74 ;  /* 0x00000030104a7223 */ /* 0x008fe2000000004a */
[----:B------:R-:W-:Y:S01]  /*3f40*/  FFMA R24, R26, R50, R29 ;  /* 0x000000321a187223 */ /* 0x000fe2000000001d */
[----:B------:R-:W-:Y:S01]  /*3f50*/  FFMA R58, R58, R54, R57 ;  /* 0x000000363a3a7223 */ /* 0x000fe20000000039 */
[----:B------:R-:W-:Y:S01]  /*3f60*/  FFMA R26, R26, R46, R25 ;  /* 0x0000002e1a1a7223 */ /* 0x000fe20000000019 */
[----:B------:R-:W-:Y:S01]  /*3f70*/  FFMA R29, R17, R49, R74 ;  /* 0x00000031111d7223 */ /* 0x000fe2000000004a */
[C---:B------:R-:W-:Y:S01]  /*3f80*/  FFMA R68, R16.reuse, R44, R68 ;  /* 0x0000002c10447223 */ /* 0x040fe20000000044 */
[C---:B------:R-:W-:Y:S01]  /*3f90*/  FFMA R70, R16.reuse, R36, R70 ;  /* 0x0000002410467223 */ /* 0x040fe20000000046 */
[----:B------:R-:W-:Y:S01]  /*3fa0*/  FFMA R72, R16, R52, R72 ;  /* 0x0000003410487223 */ /* 0x000fe20000000048 */
[-C--:B------:R-:W-:Y:S01]  /*3fb0*/  FFMA R93, R59, R55.reuse, R58 ;  /* 0x000000373b5d7223 */ /* 0x080fe2000000003a */
[C---:B------:R-:W-:Y:S01]  /*3fc0*/  FFMA R123, R27.reuse, R55, R30 ;  /* 0x000000371b7b7223 */ /* 0x040fe2000000001e */
[C---:B------:R-:W-:Y:S01]  /*3fd0*/  FFMA R121, R27.reuse, R39, R28 ;  /* 0x000000271b797223 */ /* 0x040fe2000000001c */
[C---:B------:R-:W-:Y:S01]  /*3fe0*/  FFMA R74, R18.reuse, R50, R29 ;  /* 0x00000032124a7223 */ /* 0x040fe2000000001d */
[C---:B------:R-:W-:Y:S01]  /*3ff0*/  FFMA R119, R27.reuse, R47, R26 ;  /* 0x0000002f1b777223 */ /* 0x040fe2000000001a */
[----:B------:R-:W-:Y:S01]  /*4000*/  FFMA R125, R27, R51, R24 ;  /* 0x000000331b7d7223 */ /* 0x000fe20000000018 */
[----:B------:R-:W-:Y:S01]  /*4010*/  LDS.128 R56, [R81+0x60] ;  /* 0x0000600051387984 */ /* 0x000fe20000000c00 */
[C---:B------:R-:W-:Y:S01]  /*4020*/  FFMA R27, R17.reuse, R45, R68 ;  /* 0x0000002d111b7223 */ /* 0x040fe20000000044 */
[C---:B------:R-:W-:Y:S01]  /*4030*/  FFMA R25, R17.reuse, R37, R70 ;  /* 0x0000002511197223 */ /* 0x040fe20000000046 */
[----:B------:R-:W-:Y:S01]  /*4040*/  FFMA R17, R17, R53, R72 ;  /* 0x0000003511117223 */ /* 0x000fe20000000048 */
[----:B------:R-:W3:Y:S01]  /*4050*/  LDS.128 R28, [R80+0x60] ;  /* 0x00006000501c7984 */ /* 0x000ee20000000c00 */
[C---:B------:R-:W-:Y:S01]  /*4060*/  FFMA R68, R18.reuse, R46, R27 ;  /* 0x0000002e12447223 */ /* 0x040fe2000000001b */
[C---:B------:R-:W-:Y:S01]  /*4070*/  FFMA R70, R18.reuse, R38, R25 ;  /* 0x0000002612467223 */ /* 0x040fe20000000019 */
[----:B------:R-:W-:Y:S01]  /*4080*/  FFMA R72, R18, R54, R17 ;  /* 0x0000003612487223 */ /* 0x000fe20000000011 */
[----:B------:R-:W4:Y:S01]  /*4090*/  LDS.128 R40, [R80+0x160] ;  /* 0x0001600050287984 */ /* 0x000f220000000c00 */
[C---:B-1----:R-:W-:Y:S01]  /*40a0*/  FFMA R18, R60.reuse, R36, R75 ;  /* 0x000000243c127223 */ /* 0x042fe2000000004b */
[C---:B------:R-:W-:Y:S01]  /*40b0*/  FFMA R16, R60.reuse, R44, R73 ;  /* 0x0000002c3c107223 */ /* 0x040fe20000000049 */
[C---:B------:R-:W-:Y:S01]  /*40c0*/  FFMA R92, R60.reuse, R52, R103 ;  /* 0x000000343c5c7223 */ /* 0x040fe20000000067 */
[----:B------:R-:W1:Y:S01]  /*40d0*/  LDS.128 R32, [R80+0xe0] ;  /* 0x0000e00050207984 */ /* 0x000e620000000c00 */
[C---:B------:R-:W-:Y:S01]  /*40e0*/  FFMA R72, R19.reuse, R55, R72 ;  /* 0x0000003713487223 */ /* 0x040fe20000000048 */
        /* <DEDUP_REMOVED lines=10> */
[----:B------:R-:W5:Y:S01]  /*4190*/  LDS.128 R24, [R80+0x1e0] ;  /* 0x0001e00050187984 */ /* 0x000f620000000c00 */
        /* <DEDUP_REMOVED lines=8> */
[C---:B------:R-:W-:Y:S01]  /*4220*/  FFMA R103, R63.reuse, R47, R60 ;  /* 0x0000002f3f677223 */ /* 0x040fe2000000003c */
[----:B------:R-:W-:Y:S01]  /*4230*/  FFMA R111, R63, R51, R62 ;  /* 0x000000333f6f7223 */ /* 0x000fe2000000003e */
[----:B------:R-:W-:Y:S01]  /*4240*/  FFMA R20, R20, R48, R71 ;  /* 0x0000003014147223 */ /* 0x000fe20000000047 */
[----:B------:R-:W2:Y:S01]  /*4250*/  LDS.128 R60, [R81+0x160] ;  /* 0x00016000513c7984 */ /* 0x000ea20000000c00 */
        /* <DEDUP_REMOVED lines=13> */
[C---:B----4-:R-:W-:Y:S01]  /*4330*/  FFMA R20, R56.reuse, R40, R89 ;  /* 0x0000002838147223 */ /* 0x050fe20000000059 */
[----:B------:R-:W-:Y:S01]  /*4340*/  LDS.128 R52, [R81+0x11e0] ;  /* 0x0011e00051347984 */ /* 0x000fe20000000c00 */
[----:B-1----:R-:W-:Y:S01]  /*4350*/  FFMA R36, R56, R32, R93 ;  /* 0x0000002038247223 */ /* 0x002fe2000000005d */
[C---:B------:R-:W-:Y:S01]  /*4360*/  FFMA R39, R57.reuse, R29, R22 ;  /* 0x0000001d39277223 */ /* 0x040fe20000000016 */
[----:B------:R-:W-:-:S02]  /*4370*/  FFMA R45, R57, R41, R20 ;  /* 0x00000029392d7223 */ /* 0x000fc40000000014 */
[----:B------:R-:W1:Y:S01]  /*4380*/  LDS.128 R20, [R81+0x1e0] ;  /* 0x0001e00051147984 */ /* 0x000e620000000c00 */
[----:B------:R-:W-:Y:S01]  /*4390*/  FFMA R37, R57, R33, R36 ;  /* 0x0000002139257223 */ /* 0x000fe20000000024 */
[C---:B------:R-:W-:Y:S01]  /*43a0*/  FFMA R96, R58.reuse, R30, R39 ;  /* 0x0000001e3a607223 */ /* 0x040fe20000000027 */
[----:B------:R-:W-:Y:S01]  /*43b0*/  FFMA R94, R58, R42, R45 ;  /* 0x0000002a3a5e7223 */ /* 0x000fe2000000002d */
[C---:B-----5:R-:W-:Y:S01]  /*43c0*/  FFMA R38, R16.reuse, R28, R97 ;  /* 0x0000001c10267223 */ /* 0x060fe20000000061 */
[C---:B------:R-:W-:Y:S01]  /*43d0*/  FFMA R36, R16.reuse, R40, R95 ;  /* 0x0000002810247223 */ /* 0x040fe2000000005f */
[----:B------:R-:W-:Y:S01]  /*43e0*/  FFMA R44, R16, R32, R99 ;  /* 0x00000020102c7223 */ /* 0x000fe20000000063 */
[----:B------:R-:W-:Y:S01]  /*43f0*/  FFMA R98, R58, R34, R37 ;  /* 0x000000223a627223 */ /* 0x000fe20000000025 */
[----:B------:R-:W-:Y:S01]  /*4400*/  FFMA R16, R16, R24, R101 ;  /* 0x0000001810107223 */ /* 0x000fe20000000065 */
[C---:B------:R-:W-:Y:S01]  /*4410*/  FFMA R47, R17.reuse, R29, R38 ;  /* 0x0000001d112f7223 */ /* 0x040fe20000000026 */
[C---:B------:R-:W-:Y:S01]  /*4420*/  FFMA R49, R17.reuse, R41, R36 ;  /* 0x0000002911317223 */ /* 0x040fe20000000024 */
[C---:B------:R-:W-:Y:S01]  /*4430*/  FFMA R45, R17.reuse, R33, R44 ;  /* 0x00000021112d7223 */ /* 0x040fe2000000002c */
[----:B------:R-:W3:Y:S01]  /*4440*/  LDS.128 R36, [R81+0x1060] ;  /* 0x0010600051247984 */ /* 0x000ee20000000c00 */
[----:B------:R-:W-:Y:S01]  /*4450*/  FFMA R17, R17, R25, R16 ;  /* 0x0000001911117223 */ /* 0x000fe20000000010 */
[C---:B------:R-:W-:Y:S01]  /*4460*/  FFMA R16, R18.reuse, R42, R49 ;  /* 0x0000002a12107223 */ /* 0x040fe20000000031 */
[C---:B------:R-:W-:Y:S01]  /*4470*/  FFMA R92, R18.reuse, R34, R45 ;  /* 0x00000022125c7223 */ /* 0x040fe2000000002d */
[----:B------:R-:W4:Y:S01]  /*4480*/  LDS.128 R48, [R81+0x10e0] ;  /* 0x0010e00051307984 */ /* 0x000f220000000c00 */
[C---:B------:R-:W-:Y:S01]  /*4490*/  FFMA R44, R18.reuse, R30, R47 ;  /* 0x0000001e122c7223 */ /* 0x040fe2000000002f */
[----:B------:R-:W-:Y:S01]  /*44a0*/  FFMA R100, R18, R26, R17 ;  /* 0x0000001a12647223 */ /* 0x000fe20000000011 */
[C---:B------:R-:W-:Y:S01]  /*44b0*/  FFMA R99, R19.reuse, R43, R16 ;  /* 0x0000002b13637223 */ /* 0x040fe20000000010 */
[C---:B--2---:R-:W-:Y:S01]  /*44c0*/  FFMA R88, R60.reuse, R32, R88 ;  /* 0x000000203c587223 */ /* 0x044fe20000000058 */
        /* <DEDUP_REMOVED lines=19> */
[----:B------:R-:W2:Y:S01]  /*4600*/  LDS.128 R60, [R81+0x1160] ;  /* 0x00116000513c7984 */ /* 0x000ea20000000c00 */
[C---:B-1----:R-:W-:Y:S01]  /*4610*/  FFMA R66, R20.reuse, R24, R66 ;  /* 0x0000001814427223 */ /* 0x042fe20000000042 */
        /* <DEDUP_REMOVED lines=43> */
[----:B------:R-:W-:Y:S01]  /*48d0*/  LDS.128 R72, [R81+0x70] ;  /* 0x0000700051487984 */ /* 0x000fe20000000c00 */
[----:B------:R-:W-:Y:S01]  /*48e0*/  FFMA R102, R58, R26, R57 ;  /* 0x0000001a3a667223 */ /* 0x000fe20000000039 */
[----:B------:R-:W-:Y:S01]  /*48f0*/  FFMA R50, R50, R34, R49 ;  /* 0x0000002232327223 */ /* 0x000fe20000000031 */
[-C--:B------:R-:W-:Y:S01]  /*4900*/  FFMA R123, R51, R31.reuse, R56 ;  /* 0x0000001f337b7223 */ /* 0x080fe20000000038 */
[----:B------:R-:W1:Y:S01]  /*4910*/  LDS.128 R16, [R80+0x70] ;  /* 0x0000700050107984 */ /* 0x000e620000000c00 */
[C---:B--2---:R-:W-:Y:S01]  /*4920*/  FFMA R56, R60.reuse, R32, R107 ;  /* 0x000000203c387223 */ /* 0x044fe2000000006b */
[C---:B------:R-:W-:Y:S01]  /*4930*/  FFMA R96, R59.reuse, R31, R96 ;  /* 0x0000001f3b607223 */ /* 0x040fe20000000060 */
[C---:B------:R-:W-:Y:S01]  /*4940*/  FFMA R98, R59.reuse, R35, R98 ;  /* 0x000000233b627223 */ /* 0x040fe20000000062 */
[----:B------:R-:W2:Y:S01]  /*4950*/  LDS.128 R20, [R80+0xf0] ;  /* 0x0000f00050147984 */ /* 0x000ea20000000c00 */
[C---:B------:R-:W-:Y:S01]  /*4960*/  FFMA R94, R59.reuse, R43, R94 ;  /* 0x0000002b3b5e7223 */ /* 0x040fe2000000005e */
[----:B------:R-:W-:Y:S01]  /*4970*/  FFMA R102, R59, R27, R102 ;  /* 0x0000001b3b667223 */ /* 0x000fe20000000066 */
[C---:B------:R-:W-:Y:S01]  /*4980*/  FFMA R125, R51.reuse, R35, R50 ;  /* 0x00000023337d7223 */ /* 0x040fe20000000032 */
[----:B------:R-:W3:Y:S01]  /*4990*/  LDS.128 R36, [R80+0x170] ;  /* 0x0001700050247984 */ /* 0x000ee20000000c00 */
[----:B------:R-:W-:Y:S01]  /*49a0*/  FFMA R121, R51, R43, R48 ;  /* 0x0000002b33797223 */ /* 0x000fe20000000030 */
[----:B------:R-:W-:Y:S01]  /*49b0*/  FFMA R49, R61, R33, R56 ;  /* 0x000000213d317223 */ /* 0x000fe20000000038 */
[C---:B------:R-:W-:Y:S01]  /*49c0*/  FFMA R50, R60.reuse, R28, R105 ;  /* 0x0000001c3c327223 */ /* 0x040fe20000000069 */
[----:B------:R-:W4:Y:S01]  /*49d0*/  LDS.128 R44, [R80+0x1f0] ;  /* 0x0001f000502c7984 */ /* 0x000f220000000c00 */
[C---:B------:R-:W-:Y:S01]  /*49e0*/  FFMA R48, R60.reuse, R40, R103 ;  /* 0x000000283c307223 */ /* 0x040fe20000000067 */
[----:B------:R-:W-:Y:S01]  /*49f0*/  FFMA R66, R51, R27, R66 ;  /* 0x0000001b33427223 */ /* 0x000fe20000000042 */
[C---:B------:R-:W-:Y:S01]  /*4a00*/  FFMA R51, R61.reuse, R29, R50 ;  /* 0x0000001d3d337223 */ /* 0x040fe20000000032 */
[----:B------:R-:W5:Y:S01]  /*4a10*/  LDS.128 R56, [R81+0xf0] ;  /* 0x0000f00051387984 */ /* 0x000f620000000c00 */
[C---:B------:R-:W-:Y:S01]  /*4a20*/  FFMA R103, R61.reuse, R41, R48 ;  /* 0x000000293d677223 */ /* 0x040fe20000000030 */
[----:B------:R-:W-:Y:S01]  /*4a30*/  FFMA R60, R60, R24, R111 ;  /* 0x000000183c3c7223 */ /* 0x000fe2000000006f */
        /* <DEDUP_REMOVED lines=21> */
[C---:B-1----:R-:W-:Y:S01]  /*4b90*/  FFMA R96, R72.reuse, R16, R96 ;  /* 0x0000001048607223 */ /* 0x042fe20000000060 */
[C---:B------:R-:W-:Y:S01]  /*4ba0*/  FFMA R53, R55.reuse, R35, R34 ;  /* 0x0000002337357223 */ /* 0x040fe20000000022 */
[----:B------:R-:W-:Y:S01]  /*4bb0*/  FFMA R67, R55, R43, R42 ;  /* 0x0000002b37437223 */ /* 0x000fe2000000002a */
[----:B------:R-:W-:Y:S01]  /*4bc0*/  FFMA R111, R63, R27, R62 ;  /* 0x0000001b3f6f7223 */ /* 0x000fe2000000003e */
[C---:B--2---:R-:W-:Y:S01]  /*4bd0*/  FFMA R98, R72.reuse, R20, R98 ;  /* 0x0000001448627223 */ /* 0x044fe20000000062 */
[----:B------:R-:W-:Y:S01]  /*4be0*/  FFMA R31, R73, R17, R96 ;  /* 0x00000011491f7223 */ /* 0x000fe20000000060 */
[----:B------:R-:W-:Y:S01]  /*4bf0*/  FFMA R55, R55, R27, R26 ;  /* 0x0000001b37377223 */ /* 0x000fe2000000001a */
[----:B------:R-:W-:Y:S01]  /*4c00*/  FFMA R107, R63, R35, R60 ;  /* 0x000000233f6b7223 */ /* 0x000fe2000000003c */
[----:B---3--:R-:W-:Y:S01]  /*4c10*/  FFMA R94, R72, R36, R94 ;  /* 0x00000024485e7223 */ /* 0x008fe2000000005e */
[C---:B------:R-:W-:Y:S01]  /*4c20*/  FFMA R29, R73.reuse, R21, R98 ;  /* 0x00000015491d7223 */ /* 0x040fe20000000062 */
[----:B------:R-:W1:Y:S01]  /*4c30*/  LDS.128 R24, [R81+0x1f0] ;  /* 0x0001f00051187984 */ /* 0x000e620000000c00 */
[----:B------:R-:W-:Y:S01]  /*4c40*/  IADD3 R70, P4, R4, UR4, RZ ;  /* 0x0000000404467c10 */ /* 0x000fe2000ff9e0ff */
[----:B----4-:R-:W-:Y:S01]  /*4c50*/  FFMA R102, R72, R44, R102 ;  /* 0x0000002c48667223 */ /* 0x010fe20000000066 */
[C---:B------:R-:W-:Y:S01]  /*4c60*/  FFMA R33, R73.reuse, R37, R94 ;  /* 0x0000002549217223 */ /* 0x040fe2000000005e */
[C---:B------:R-:W-:Y:S01]  /*4c70*/  FFMA R72, R74.reuse, R18, R31 ;  /* 0x000000124a487223 */ /* 0x040fe2000000001f */
[C---:B------:R-:W-:Y:S01]  /*4c80*/  FFMA R32, R74.reuse, R22, R29 ;  /* 0x000000164a207223 */ /* 0x040fe2000000001d */
[----:B------:R-:W-:Y:S01]  /*4c90*/  FFMA R73, R73, R45, R102 ;  /* 0x0000002d49497223 */ /* 0x000fe20000000066 */
[----:B------:R-:W-:Y:S01]  /*4ca0*/  FFMA R30, R74, R38, R33 ;  /* 0x000000264a1e7223 */ /* 0x000fe20000000021 */
[C---:B------:R-:W-:Y:S01]  /*4cb0*/  FFMA R72, R75.reuse, R19, R72 ;  /* 0x000000134b487223 */ /* 0x040fe20000000048 */
[----:B-----5:R-:W-:Y:S01]  /*4cc0*/  FFMA R92, R56, R20, R92 ;  /* 0x00000014385c7223 */ /* 0x020fe2000000005c */
        /* <DEDUP_REMOVED lines=68> */
[C---:B---3--:R-:W-:Y:S01]  /*5110*/  FFMA R66, R28.reuse, R44, R66 ;  /* 0x0000002c1c427223 */ /* 0x048fe20000000042 */
        /* <DEDUP_REMOVED lines=8> */
[----:B------:R-:W-:Y:S01]  /*51a0*/  IADD3 R94, P2, R3, UR4, RZ ;  /* 0x00000004035e7c10 */ /* 0x000fe2000ff5e0ff */
[----:B------:R-:W1:Y:S01]  /*51b0*/  LDS.128 R60, [R81+0x1170] ;  /* 0x00117000513c7984 */ /* 0x000e620000000c00 */
[C---:B------:R-:W-:Y:S01]  /*51c0*/  FFMA R54, R30.reuse, R38, R43 ;  /* 0x000000261e367223 */ /* 0x040fe2000000002b */
[----:B------:R-:W-:Y:S01]  /*51d0*/  FFMA R64, R30, R18, R41 ;  /* 0x000000121e407223 */ /* 0x000fe20000000029 */
[----:B------:R-:W-:Y:S01]  /*51e0*/  IADD3 R92, P3, R2, UR4, RZ ;  /* 0x00000004025c7c10 */ /* 0x000fe2000ff7e0ff */
[----:B------:R-:W2:Y:S01]  /*51f0*/  LDS.128 R40, [R81+0x11f0] ;  /* 0x0011f00051287984 */ /* 0x000ea20000000c00 */
[----:B------:R-:W-:Y:S01]  /*5200*/  FFMA R29, R29, R21, R28 ;  /* 0x000000151d1d7223 */ /* 0x000fe2000000001c */
[----:B------:R-:W-:-:S02]  /*5210*/  IADD3.X R95, R6, UR5, RZ, P2, !PT ;  /* 0x00000005065f7c10 */ /* 0x000fc400097fe4ff */
[----:B------:R-:W-:Y:S06]  /*5220*/  BAR.SYNC 0x0 ;  /* 0x0000000000007b1d */ /* 0x000fec0000000000 */
[----:B------:R-:W-:Y:S01]  /*5230*/  IADD3 R28, P2, R8, UR4, RZ ;  /* 0x00000004081c7c10 */ /* 0x000fe2000ff5e0ff */
[----:B------:R-:W-:Y:S01]  /*5240*/  FFMA R30, R30, R22, R29 ;  /* 0x000000161e1e7223 */ /* 0x000fe2000000001d */
[----:B------:R-:W-:Y:S01]  /*5250*/  IADD3.X R93, R5, UR5, RZ, P3, !PT ;  /* 0x00000005055d7c10 */ /* 0x000fe20009ffe4ff */
[----:B------:R-:W-:Y:S01]  /*5260*/  @!PT LDS RZ, [RZ] ;  /* 0x00000000fffff984 */ /* 0x000fe20000000800 */
[----:B------:R-:W-:Y:S01]  /*5270*/  @!PT LDS RZ, [RZ] ;  /* 0x00000000fffff984 */ /* 0x000fe20000000800 */
[----:B------:R-:W-:Y:S01]  /*5280*/  @!PT LDS RZ, [RZ] ;  /* 0x00000000fffff984 */ /* 0x000fe20000000800 */
[----:B------:R3:W-:Y:S01]  /*5290*/  LDGSTS.E.BYPASS.128 [R86], [R94.64], P1 ;  /* 0x000000005e567fae */ /* 0x0007e20008901c46 */
[----:B------:R-:W-:-:S02]  /*52a0*/  IADD3 R68, P3, R10, UR4, RZ ;  /* 0x000000040a447c10 */ /* 0x000fc4000ff7e0ff */
[----:B------:R-:W-:Y:S01]  /*52b0*/  IADD3.X R29, R9, UR5, RZ, P2, !PT ;  /* 0x00000005091d7c10 */ /* 0x000fe200097fe4ff */
[----:B------:R4:W-:Y:S01]  /*52c0*/  LDGSTS.E.BYPASS.128 [R85], [R92.64], P1 ;  /* 0x000000005c557fae */ /* 0x0009e20008901c46 */
[----:B------:R-:W-:Y:S02]  /*52d0*/  IADD3.X R71, R7, UR5, RZ, P4, !PT ;  /* 0x0000000507477c10 */ /* 0x000fe4000a7fe4ff */
[----:B------:R-:W-:Y:S02]  /*52e0*/  IADD3 R88, P2, R11, UR4, RZ ;  /* 0x000000040b587c10 */ /* 0x000fe4000ff5e0ff */
[----:B------:R-:W-:Y:S01]  /*52f0*/  IADD3 R90, P4, R13, UR4, RZ ;  /* 0x000000040d5a7c10 */ /* 0x000fe2000ff9e0ff */
[----:B------:R5:W-:Y:S01]  /*5300*/  LDGSTS.E.BYPASS.128 [R84], [R70.64], P1 ;  /* 0x0000000046547fae */ /* 0x000be20008901c46 */
[----:B------:R-:W-:Y:S02]  /*5310*/  IADD3.X R69, R12, UR5, RZ, P3, !PT ;  /* 0x000000050c457c10 */ /* 0x000fe40009ffe4ff */
[----:B---3--:R-:W-:Y:S01]  /*5320*/  IADD3 R94, P3, R14, UR4, RZ ;  /* 0x000000040e5e7c10 */ /* 0x008fe2000ff7e0ff */
[----:B------:R3:W-:Y:S01]  /*5330*/  LDGSTS.E.BYPASS.128 [R83], [R28.64], P1 ;  /* 0x000000001c537fae */ /* 0x0007e20008901c46 */
[----:B------:R-:W-:Y:S01]  /*5340*/  IADD3.X R89, R15, UR5, RZ, P2, !PT ;  /* 0x000000050f597c10 */ /* 0x000fe200097fe4ff */
[----:B------:R-:W-:Y:S01]  /*5350*/  UIADD3 UR4, UP0, UR4, 0x80, URZ ;  /* 0x0000008004047890 */ /* 0x000fe2000ff1e03f */
[----:B------:R-:W-:Y:S01]  /*5360*/  IADD3.X R91, R76, UR5, RZ, P4, !PT ;  /* 0x000000054c5b7c10 */ /* 0x000fe2000a7fe4ff */
[----:B------:R-:W0:Y:S01]  /*5370*/  LDGDEPBAR ;  /* 0x00000000000079af */ /* 0x000e220000000000 */
[----:B------:R-:W-:Y:S01]  /*5380*/  IADD3.X R95, R77, UR5, RZ, P3, !PT ;  /* 0x000000054d5f7c10 */ /* 0x000fe20009ffe4ff */
[----:B------:R-:W-:-:S02]  /*5390*/  UIADD3.X UR5, URZ, UR5, URZ, UP0, !UPT ;  /* 0x000000053f057290 */ /* 0x000fc400087fe43f */
[----:B------:R2:W-:Y:S04]  /*53a0*/  LDGSTS.E.BYPASS.128 [R86+0x2000], [R68.64], P1 ;  /* 0x0200000044567fae */ /* 0x0005e80008901c46 */
[----:B------:R4:W-:Y:S01]  /*53b0*/  LDGSTS.E.BYPASS.128 [R85+0x2000], [R88.64], P1 ;  /* 0x0200000058557fae */ /* 0x0009e20008901c46 */
[C---:B---3--:R-:W-:Y:S01]  /*53c0*/  FFMA R29, R31.reuse, R23, R30 ;  /* 0x000000171f1d7223 */ /* 0x048fe2000000001e */
[C---:B------:R-:W-:Y:S01]  /*53d0*/  FFMA R28, R31.reuse, R19, R64 ;  /* 0x000000131f1c7223 */ /* 0x040fe20000000040 */
[C---:B------:R-:W-:Y:S01]  /*53e0*/  FFMA R30, R31.reuse, R39, R54 ;  /* 0x000000271f1e7223 */ /* 0x040fe20000000036 */
[----:B------:R4:W-:Y:S01]  /*53f0*/  LDGSTS.E.BYPASS.128 [R84+0x2000], [R90.64], P1 ;  /* 0x020000005a547fae */ /* 0x0009e20008901c46 */
[----:B------:R-:W-:Y:S01]  /*5400*/  FFMA R31, R31, R47, R52 ;  /* 0x0000002f1f1f7223 */ /* 0x000fe20000000034 */
[C---:B-1----:R-:W-:Y:S01]  /*5410*/  FFMA R64, R60.reuse, R20, R107 ;  /* 0x000000143c407223 */ /* 0x042fe2000000006b */
[C---:B------:R-:W-:Y:S01]  /*5420*/  FFMA R54, R60.reuse, R16, R105 ;  /* 0x000000103c367223 */ /* 0x040fe20000000069 */
[----:B------:R4:W-:Y:S01]  /*5430*/  LDGSTS.E.BYPASS.128 [R83+0x2000], [R94.64], P1 ;  /* 0x020000005e537fae */ /* 0x0009e20008901c46 */
[C---:B------:R-:W-:Y:S01]  /*5440*/  FFMA R52, R60.reuse, R36, R103 ;  /* 0x000000243c347223 */ /* 0x040fe20000000067 */
[-C--:B------:R-:W-:Y:S01]  /*5450*/  FFMA R60, R60, R44.reuse, R111 ;  /* 0x0000002c3c3c7223 */ /* 0x080fe2000000006f */
[C---:B--2---:R-:W-:Y:S01]  /*5460*/  FFMA R44, R40.reuse, R44, R55 ;  /* 0x0000002c282c7223 */ /* 0x044fe20000000037 */
[----:B------:R-:W0:Y:S01]  /*5470*/  LDGDEPBAR ;  /* 0x00000000000079af */ /* 0x000e220000000000 */
[C---:B------:R-:W-:Y:S01]  /*5480*/  FFMA R20, R40.reuse, R20, R53 ;  /* 0x0000001428147223 */ /* 0x040fe20000000035 */
[C---:B------:R-:W-:Y:S01]  /*5490*/  FFMA R16, R40.reuse, R16, R65 ;  /* 0x0000001028107223 */ /* 0x040fe20000000041 */
[----:B------:R-:W-:Y:S01]  /*54a0*/  FFMA R36, R40, R36, R67 ;  /* 0x0000002428247223 */ /* 0x000fe20000000043 */
[C---:B------:R-:W-:Y:S01]  /*54b0*/  FFMA R69, R61.reuse, R21, R64 ;  /* 0x000000153d457223 */ /* 0x040fe20000000040 */
[C---:B-----5:R-:W-:Y:S01]  /*54c0*/  FFMA R71, R61.reuse, R17, R54 ;  /* 0x000000113d477223 */ /* 0x060fe20000000036 */
[C---:B------:R-:W-:Y:S01]  /*54d0*/  FFMA R87, R61.reuse, R37, R52 ;  /* 0x000000253d577223 */ /* 0x040fe20000000034 */
[-C--:B------:R-:W-:Y:S01]  /*54e0*/  FFMA R61, R61, R45.reuse, R60 ;  /* 0x0000002d3d3d7223 */ /* 0x080fe2000000003c */
[C---:B------:R-:W-:Y:S01]  /*54f0*/  FFMA R45, R41.reuse, R45, R44 ;  /* 0x0000002d292d7223 */ /* 0x040fe2000000002c */
[C---:B------:R-:W-:Y:S01]  /*5500*/  FFMA R21, R41.reuse, R21, R20 ;  /* 0x0000001529157223 */ /* 0x040fe20000000014 */
[C---:B------:R-:W-:Y:S01]  /*5510*/  FFMA R17, R41.reuse, R17, R16 ;  /* 0x0000001129117223 */ /* 0x040fe20000000010 */
[----:B------:R-:W-:Y:S01]  /*5520*/  FFMA R37, R41, R37, R36 ;  /* 0x0000002529257223 */ /* 0x000fe20000000024 */
[C---:B------:R-:W-:Y:S01]  /*5530*/  FFMA R64, R62.reuse, R22, R69 ;  /* 0x000000163e407223 */ /* 0x040fe20000000045 */
[C---:B------:R-:W-:Y:S01]  /*5540*/  FFMA R60, R62.reuse, R18, R71 ;  /* 0x000000123e3c7223 */ /* 0x040fe20000000047 */
        /* <DEDUP_REMOVED lines=10> */
[----:B------:R-:W-:-:S04]  /*55f0*/  DEPBAR.LE SB0, 0x0 ;  /* 0x000080000000791a */ /* 0x000fc80000000000 */
[C---:B------:R-:W-:Y:S01]  /*5600*/  FFMA R45, R43.reuse, R23, R22 ;  /* 0x000000172b2d7223 */ /* 0x040fe20000000016 */
[C---:B------:R-:W-:Y:S01]  /*5610*/  FFMA R44, R43.reuse, R19, R18 ;  /* 0x000000132b2c7223 */ /* 0x040fe20000000012 */
[C---:B------:R-:W-:Y:S01]  /*5620*/  FFMA R46, R43.reuse, R39, R38 ;  /* 0x000000272b2e7223 */ /* 0x040fe20000000026 */
[----:B------:R-:W-:Y:S01]  /*5630*/  FFMA R47, R43, R47, R16 ;  /* 0x0000002f2b2f7223 */ /* 0x000fe20000000010 */
[----:B------:R-:W-:Y:S06]  /*5640*/  BAR.SYNC 0x0 ;  /* 0x0000000000007b1d */ /* 0x000fec0000000000 */
[----:B----4-:R-:W-:Y:S01]  /*5650*/  @P0 CALL.REL.NOINC `(.L_x_0) ;  /* 0x0000001000000944 */ /* 0x010fe20003c00000 */
[----:B------:R-:W-:Y:S05]  /*5660*/  BRA `(.L_x_1) ;  /* 0xffffb76000007947 */ /* 0x000fea000383ffff */
.L_x_0:
[----:B------:R-:W1:Y:S01]  /*5670*/  S2R R2, SR_TID.X ;  /* 0x0000000000027919 */ /* 0x000e620000002100 */
[----:B------:R-:W-:Y:S01]  /*5680*/  ULDC UR4, c[0x0][0x180] ;  /* 0x0000600000047ab9 */ /* 0x000fe20000000800 */
[----:B------:R-:W-:-:S04]  /*5690*/  DEPBAR.LE SB0, 0x0 ;  /* 0x000080000000791a */ /* 0x000fc80000000000 */
[----:B------:R-:W-:Y:S01]  /*56a0*/  UIMAD UR4, UR4, 0x32, URZ ;  /* 0x00000032040478a4 */ /* 0x000fe2000f8e023f */
[----:B-1----:R-:W-:Y:S02]  /*56b0*/  SHF.R.U32.HI R67, RZ, 0x4, R2 ;  /* 0x00000004ff437819 */ /* 0x002fe40000011602 */
[----:B------:R-:W-:Y:S02]  /*56c0*/  SHF.L.U32 R3, R2, 0x2, RZ ;  /* 0x0000000202037819 */ /* 0x000fe400000006ff */
[----:B------:R-:W-:Y:S02]  /*56d0*/  SGXT.U32 R67, R67, 0x3 ;  /* 0x000000034343781a */ /* 0x000fe40000000000 */
[----:B------:R-:W-:Y:S02]  /*56e0*/  LOP3.LUT R4, R3, 0x3c, RZ, 0xc0, !PT ;  /* 0x0000003c03047812 */ /* 0x000fe400078ec0ff */
[----:B------:R-:W-:-:S03]  /*56f0*/  LOP3.LUT R3, R0, 0x3c, R3, 0xf8, !PT ;  /* 0x0000003c00037812 */ /* 0x000fc600078ef803 */
[----:B------:R-:W-:Y:S01]  /*5700*/  IMAD R4, R67, 0x110, R4 ;  /* 0x0000011043047824 */ /* 0x000fe200078e0204 */
[----:B------:R-:W-:Y:S01]  /*5710*/  ISETP.GE.AND P0, PT, R3, 0x80, PT ;  /* 0x000000800300780c */ /* 0x000fe20003f06270 */
[----:B------:R-:W-:Y:S06]  /*5720*/  BAR.SYNC 0x0 ;  /* 0x0000000000007b1d */ /* 0x000fec0000000000 */
[----:B------:R-:W-:Y:S01]  /*5730*/  SHF.L.U32 R0, R4, 0x2, RZ ;  /* 0x0000000204007819 */ /* 0x000fe200000006ff */
[----:B------:R1:W-:Y:S01]  /*5740*/  STS.128 [R4.X4+0x220], R48 ;  /* 0x0002203004007388 */ /* 0x0003e20000004c00 */
[----:B------:R-:W-:-:S03]  /*5750*/  ISETP.LT.AND P1, PT, R78, UR4, !P0 ;  /* 0x000000044e007c0c */ /* 0x000fc6000c721270 */
[----:B------:R-:W-:Y:S01]  /*5760*/  IMAD R67, R67, -0x330, R0 ;  /* 0xfffffcd043437824 */ /* 0x000fe200078e0200 */
[----:B------:R-:W-:Y:S01]  /*5770*/  MOV R0, 0x4 ;  /* 0x0000000400007802 */ /* 0x000fe20000000f00 */
[----:B------:R-:W-:Y:S04]  /*5780*/  STS.128 [R4.X4], R72 ;  /* 0x0000004804007388 */ /* 0x000fe80000004c00 */
[----:B------:R-:W-:Y:S01]  /*5790*/  STS.128 [R4.X4+0x110], R56 ;  /* 0x0001103804007388 */ /* 0x000fe20000004c00 */
[----:B------:R-:W-:-:S03]  /*57a0*/  IMAD.WIDE R64, R3, R0, c[0x0][0x160] ;  /* 0x0000580003407625 */ /* 0x000fc600078e0200 */
[----:B------:R-:W-:Y:S01]  /*57b0*/  STS.128 [R4.X4+0x330], R24 ;  /* 0x0003301804007388 */ /* 0x000fe20000004c00 */
[----:B-1----:R-:W-:Y:S01]  /*57c0*/  CS2R R48, SRZ ;  /* 0x0000000000307805 */ /* 0x002fe2000001ff00 */
[----:B------:R-:W-:Y:S02]  /*57d0*/  CS2R R50, SRZ ;  /* 0x0000000000327805 */ /* 0x000fe4000001ff00 */
[----:B------:R-:W-:Y:S06]  /*57e0*/  BAR.SYNC 0x0 ;  /* 0x0000000000007b1d */ /* 0x000fec0000000000 */
[----:B------:R-:W1:Y:S04]  /*57f0*/  LDS.128 R52, [R67] ;  /* 0x0000000043347984 */ /* 0x000e680000000c00 */
[----:B------:R-:W2:Y:S04]  /*5800*/  LDS.128 R16, [R67+0x880] ;  /* 0x0008800043107984 */ /* 0x000ea80000000c00 */
[----:B------:R-:W-:Y:S04]  /*5810*/  LDS.128 R12, [R67+0x1100] ;  /* 0x00110000430c7984 */ /* 0x000fe80000000c00 */
[----:B------:R-:W3:Y:S04]  /*5820*/  LDS.128 R8, [R67+0x1980] ;  /* 0x0019800043087984 */ /* 0x000ee80000000c00 */
[----:B------:R-:W-:Y:S06]  /*5830*/  BAR.SYNC 0x0 ;  /* 0x0000000000007b1d */ /* 0x000fec0000000000 */
[----:B------:R-:W-:Y:S04]  /*5840*/  STS.128 [R4.X4], R32 ;  /* 0x0000002004007388 */ /* 0x000fe80000004c00 */
[----:B------:R-:W-:Y:S04]  /*5850*/  STS.128 [R4.X4+0x110], R28 ;  /* 0x0001101c04007388 */ /* 0x000fe80000004c00 */
[----:B------:R-:W-:Y:S04]  /*5860*/  STS.128 [R4.X4+0x220], R60 ;  /* 0x0002203c04007388 */ /* 0x000fe80000004c00 */
[----:B------:R-:W-:Y:S04]  /*5870*/  STS.128 [R4.X4+0x330], R44 ;  /* 0x0003302c04007388 */ /* 0x000fe80000004c00 */
[----:B------:R-:W-:Y:S06]  /*5880*/  BAR.SYNC 0x0 ;  /* 0x0000000000007b1d */ /* 0x000fec0000000000 */
[----:B------:R4:W1:Y:S01]  /*5890*/  @P1 LDG.E.EL.128 R48, [R64.64] ;  /* 0x0000000640301981 */ /* 0x000862000c2e1d00 */
[----:B------:R-:W-:-:S02]  /*58a0*/  LOP3.LUT R2, R78, 0x8, RZ, 0xfc, !PT ;  /* 0x000000084e027812 */ /* 0x000fc400078efcff */
[C---:B------:R-:W-:Y:S02]  /*58b0*/  LOP3.LUT R62, R78.reuse, 0x20, RZ, 0xfc, !PT ;  /* 0x000000204e3e7812 */ /* 0x040fe400078efcff */
[C---:B------:R-:W-:Y:S02]  /*58c0*/  LOP3.LUT R66, R78.reuse, 0x28, RZ, 0xfc, !PT ;  /* 0x000000284e427812 */ /* 0x040fe400078efcff */
[C---:B------:R-:W-:Y:S01]  /*58d0*/  LOP3.LUT R68, R78.reuse, 0x30, RZ, 0xfc, !PT ;  /* 0x000000304e447812 */ /* 0x040fe200078efcff */
[----:B------:R-:W-:Y:S01]  /*58e0*/  CS2R R36, SRZ ;  /* 0x0000000000247805 */ /* 0x000fe2000001ff00 */
[C---:B------:R-:W-:Y:S01]  /*58f0*/  LOP3.LUT R46, R78.reuse, 0x18, RZ, 0xfc, !PT ;  /* 0x000000184e2e7812 */ /* 0x040fe200078efcff */
[----:B------:R-:W-:Y:S01]  /*5900*/  CS2R R38, SRZ ;  /* 0x0000000000267805 */ /* 0x000fe2000001ff00 */
[----:B------:R-:W-:Y:S01]  /*5910*/  LOP3.LUT R44, R78, 0x10, RZ, 0xfc, !PT ;  /* 0x000000104e2c7812 */ /* 0x000fe200078efcff */
[----:B------:R-:W-:Y:S01]  /*5920*/  CS2R R32, SRZ ;  /* 0x0000000000207805 */ /* 0x000fe2000001ff00 */
[----:B------:R-:W-:Y:S01]  /*5930*/  ISETP.LT.AND P6, PT, R2, UR4, !P0 ;  /* 0x0000000402007c0c */ /* 0x000fe2000c7c1270 */
[----:B------:R-:W-:Y:S01]  /*5940*/  CS2R R34, SRZ ;  /* 0x0000000000227805 */ /* 0x000fe2000001ff00 */
[----:B------:R-:W-:Y:S01]  /*5950*/  ISETP.LT.AND P4, PT, R46, UR4, !P0 ;  /* 0x000000042e007c0c */ /* 0x000fe2000c781270 */
[----:B------:R-:W-:Y:S01]  /*5960*/  CS2R R40, SRZ ;  /* 0x0000000000287805 */ /* 0x000fe2000001ff00 */
[----:B------:R-:W-:Y:S01]  /*5970*/  ISETP.LT.AND P5, PT, R44, UR4, !P0 ;  /* 0x000000042c007c0c */ /* 0x000fe2000c7a1270 */
[----:B------:R-:W-:Y:S01]  /*5980*/  CS2R R42, SRZ ;  /* 0x00000000002a7805 */ /* 0x000fe2000001ff00 */
[----:B------:R-:W-:Y:S01]  /*5990*/  ISETP.LT.AND P3, PT, R62, UR4, !P0 ;  /* 0x000000043e007c0c */ /* 0x000fe2000c761270 */
[----:B------:R-:W-:Y:S01]  /*59a0*/  CS2R R28, SRZ ;  /* 0x00000000001c7805 */ /* 0x000fe2000001ff00 */
[----:B------:R-:W-:Y:S01]  /*59b0*/  P2R R4, PR, RZ, 0x2 ;  /* 0x00000002ff047803 */ /* 0x000fe20000000000 */
[----:B------:R-:W-:Y:S01]  /*59c0*/  CS2R R30, SRZ ;  /* 0x00000000001e7805 */ /* 0x000fe2000001ff00 */
[----:B------:R-:W-:-:S02]  /*59d0*/  ISETP.LT.AND P2, PT, R66, UR4, !P0 ;  /* 0x0000000442007c0c */ /* 0x000fc4000c741270 */
[----:B------:R-:W-:Y:S01]  /*59e0*/  LOP3.LUT R70, R78, 0x38, RZ, 0xfc, !PT ;  /* 0x000000384e467812 */ /* 0x000fe200078efcff */
[----:B------:R-:W-:Y:S01]  /*59f0*/  CS2R R24, SRZ ;  /* 0x0000000000187805 */ /* 0x000fe2000001ff00 */
[----:B------:R-:W-:Y:S01]  /*5a00*/  ISETP.LT.AND P1, PT, R68, UR4, !P0 ;  /* 0x0000000444007c0c */ /* 0x000fe2000c721270 */
[----:B------:R-:W-:Y:S01]  /*5a10*/  CS2R R26, SRZ ;  /* 0x00000000001a7805 */ /* 0x000fe2000001ff00 */
[----:B------:R-:W-:Y:S01]  /*5a20*/  CS2R R20, SRZ ;  /* 0x0000000000147805 */ /* 0x000fe2000001ff00 */
[----:B------:R-:W-:Y:S01]  /*5a30*/  CS2R R22, SRZ ;  /* 0x0000000000167805 */ /* 0x000fe2000001ff00 */
[----:B------:R4:W2:Y:S01]  /*5a40*/  @P6 LDG.E.EL.128 R36, [R64.64] ;  /* 0x0000000640246981 */ /* 0x0008a2000c2e1d00 */
[----:B------:R-:W-:-:S03]  /*5a50*/  ISETP.LT.AND P0, PT, R70, UR4, !P0 ;  /* 0x0000000446007c0c */ /* 0x000fc6000c701270 */
[----:B------:R4:W3:Y:S04]  /*5a60*/  @P4 LDG.E.EL.128 R32, [R64.64] ;  /* 0x0000000640204981 */ /* 0x0008e8000c2e1d00 */
[----:B------:R4:W5:Y:S01]  /*5a70*/  @P5 LDG.E.EL.128 R40, [R64.64] ;  /* 0x0000000640285981 */ /* 0x000962000c2e1d00 */
[----:B------:R-:W-:-:S03]  /*5a80*/  P2R R45, PR, RZ, 0x40 ;  /* 0x00000040ff2d7803 */ /* 0x000fc60000000000 */
[----:B------:R4:W5:Y:S01]  /*5a90*/  @P3 LDG.E.EL.128 R28, [R64.64] ;  /* 0x00000006401c3981 */ /* 0x000962000c2e1d00 */
[----:B------:R-:W-:-:S03]  /*5aa0*/  ISETP.NE.AND P6, PT, R4, RZ, PT ;  /* 0x000000ff0400720c */ /* 0x000fc60003fc5270 */
[----:B------:R4:W5:Y:S01]  /*5ab0*/  @P2 LDG.E.EL.128 R24, [R64.64] ;  /* 0x0000000640182981 */ /* 0x000962000c2e1d00 */
[----:B------:R-:W-:Y:S01]  /*5ac0*/  CS2R R4, SRZ ;  /* 0x0000000000047805 */ /* 0x000fe2000001ff00 */
[----:B------:R-:W-:Y:S02]  /*5ad0*/  CS2R R6, SRZ ;  /* 0x0000000000067805 */ /* 0x000fe4000001ff00 */
[----:B------:R4:W5:Y:S04]  /*5ae0*/  @P1 LDG.E.EL.128 R20, [R64.64] ;  /* 0x0000000640141981 */ /* 0x000968000c2e1d00 */
[----:B------:R4:W5:Y:S01]  /*5af0*/  @P0 LDG.E.EL.128 R4, [R64.64] ;  /* 0x0000000640040981 */ /* 0x000962000c2e1d00 */
[----:B------:R-:W-:-:S03]  /*5b00*/  LEA R61, R78, R3, 0x7 ;  /* 0x000000034e3d7211 */ /* 0x000fc600078e38ff */
[----:B------:R-:W1:Y:S02]  /*5b10*/  LDS.128 R56, [R67] ;  /* 0x0000000043387984 */ /* 0x000e640000000c00 */
[----:B------:R-:W-:Y:S01]  /*5b20*/  IMAD.WIDE R60, R61, R0, c[0x0][0x178] ;  /* 0x00005e003d3c7625 */ /* 0x000fe200078e0200 */
[-C--:B------:R-:W-:Y:S02]  /*5b30*/  LEA R69, R46, R3.reuse, 0x7 ;  /* 0x000000032e457211 */ /* 0x080fe400078e38ff */
[-C--:B----4-:R-:W-:Y:S02]  /*5b40*/  LEA R65, R44, R3.reuse, 0x7 ;  /* 0x000000032c417211 */ /* 0x090fe400078e38ff */
[-C--:B------:R-:W-:Y:S02]  /*5b50*/  LEA R63, R2, R3.reuse, 0x7 ;  /* 0x00000003023f7211 */ /* 0x080fe400078e38ff */
[-C--:B------:R-:W-:Y:S02]  /*5b60*/  LEA R71, R62, R3.reuse, 0x7 ;  /* 0x000000033e477211 */ /* 0x080fe400078e38ff */
[----:B------:R-:W-:-:S02]  /*5b70*/  LEA R73, R66, R3, 0x7 ;  /* 0x0000000342497211 */ /* 0x000fc400078e38ff */
[----:B------:R-:W-:Y:S01]  /*5b80*/  LEA R75, R68, R3, 0x7 ;  /* 0x00000003444b7211 */ /* 0x000fe200078e38ff */
[----:B-1----:R-:W-:Y:S01]  /*5b90*/  FADD R76, R52, R48 ;  /* 0x00000030344c7221 */ /* 0x002fe20000000000 */
[----:B------:R-:W-:Y:S01]  /*5ba0*/  FADD R77, R53, R49 ;  /* 0x00000031354d7221 */ /* 0x000fe20000000000 */
[----:B------:R-:W-:Y:S01]  /*5bb0*/  FADD R78, R54, R50 ;  /* 0x00000032364e7221 */ /* 0x000fe20000000000 */
[----:B------:R-:W-:Y:S02]  /*5bc0*/  FADD R79, R55, R51 ;  /* 0x00000033374f7221 */ /* 0x000fe40000000000 */
[----:B------:R-:W1:Y:S04]  /*5bd0*/  LDS.128 R52, [R67+0x880] ;  /* 0x0008800043347984 */ /* 0x000e680000000c00 */
[----:B------:R-:W4:Y:S04]  /*5be0*/  LDS.128 R48, [R67+0x1100] ;  /* 0x0011000043307984 */ /* 0x000f280000000c00 */
[----:B------:R2:W-:Y:S01]  /*5bf0*/  @P6 STG.E.128 [R60.64], R76 ;  /* 0x0000004c3c006986 */ /* 0x0005e2000c101d06 */
[----:B------:R-:W-:-:S03]  /*5c00*/  ISETP.NE.AND P6, PT, R45, RZ, PT ;  /* 0x000000ff2d00720c */ /* 0x000fc60003fc5270 */
[----:B------:R-:W4:Y:S01]  /*5c10*/  LDS.128 R44, [R67+0x1980] ;  /* 0x00198000432c7984 */ /* 0x000f220000000c00 */
[----:B--2---:R-:W-:Y:S01]  /*5c20*/  LEA R61, R70, R3, 0x7 ;  /* 0x00000003463d7211 */ /* 0x004fe200078e38ff */
[----:B------:R-:W-:Y:S01]  /*5c30*/  FADD R36, R16, R36 ;  /* 0x0000002410247221 */ /* 0x000fe20000000000 */
[----:B------:R-:W-:Y:S01]  /*5c40*/  FADD R37, R17, R37 ;  /* 0x0000002511257221 */ /* 0x000fe20000000000 */
[----:B------:R-:W-:Y:S01]  /*5c50*/  FADD R38, R18, R38 ;  /* 0x0000002612267221 */ /* 0x000fe20000000000 */
[----:B------:R-:W-:Y:S01]  /*5c60*/  FADD R39, R19, R39 ;  /* 0x0000002713277221 */ /* 0x000fe20000000000 */
[----:B---3--:R-:W-:Y:S01]  /*5c70*/  FADD R32, R8, R32 ;  /* 0x0000002008207221 */ /* 0x008fe20000000000 */
[----:B------:R-:W-:Y:S01]  /*5c80*/  FADD R33, R9, R33 ;  /* 0x0000002109217221 */ /* 0x000fe20000000000 */
[-C--:B------:R-:W-:Y:S01]  /*5c90*/  IMAD.WIDE R2, R63, R0.reuse, c[0x0][0x178] ;  /* 0x00005e003f027625 */ /* 0x080fe200078e0200 */
[----:B-----5:R-:W-:Y:S01]  /*5ca0*/  FADD R40, R12, R40 ;  /* 0x000000280c287221 */ /* 0x020fe20000000000 */
[----:B------:R-:W-:Y:S01]  /*5cb0*/  FADD R41, R13, R41 ;  /* 0x000000290d297221 */ /* 0x000fe20000000000 */
[----:B------:R-:W-:Y:S01]  /*5cc0*/  FADD R42, R14, R42 ;  /* 0x0000002a0e2a7221 */ /* 0x000fe20000000000 */
[----:B------:R-:W-:Y:S01]  /*5cd0*/  FADD R43, R15, R43 ;  /* 0x0000002b0f2b7221 */ /* 0x000fe20000000000 */
[----:B------:R-:W-:Y:S01]  /*5ce0*/  FADD R34, R10, R34 ;  /* 0x000000220a227221 */ /* 0x000fe20000000000 */
[----:B------:R-:W-:Y:S01]  /*5cf0*/  FADD R35, R11, R35 ;  /* 0x000000230b237221 */ /* 0x000fe20000000000 */
[-C--:B------:R-:W-:Y:S01]  /*5d00*/  IMAD.WIDE R8, R65, R0.reuse, c[0x0][0x178] ;  /* 0x00005e0041087625 */ /* 0x080fe200078e0200 */
[----:B------:R-:W-:Y:S01]  /*5d10*/  FADD R28, R56, R28 ;  /* 0x0000001c381c7221 */ /* 0x000fe20000000000 */
[----:B------:R-:W-:Y:S01]  /*5d20*/  FADD R29, R57, R29 ;  /* 0x0000001d391d7221 */ /* 0x000fe20000000000 */
[----:B------:R-:W-:Y:S01]  /*5d30*/  FADD R30, R58, R30 ;  /* 0x0000001e3a1e7221 */ /* 0x000fe20000000000 */
[-C--:B------:R-:W-:Y:S01]  /*5d40*/  IMAD.WIDE R10, R69, R0.reuse, c[0x0][0x178] ;  /* 0x00005e00450a7625 */ /* 0x080fe200078e0200 */
[----:B------:R-:W-:Y:S01]  /*5d50*/  FADD R31, R59, R31 ;  /* 0x0000001f3b1f7221 */ /* 0x000fe20000000000 */
[----:B-1----:R-:W-:Y:S01]  /*5d60*/  FADD R24, R52, R24 ;  /* 0x0000001834187221 */ /* 0x002fe20000000000 */
[----:B------:R-:W-:Y:S01]  /*5d70*/  FADD R25, R53, R25 ;  /* 0x0000001935197221 */ /* 0x000fe20000000000 */
[-C--:B------:R-:W-:Y:S01]  /*5d80*/  IMAD.WIDE R12, R71, R0.reuse, c[0x0][0x178] ;  /* 0x00005e00470c7625 */ /* 0x080fe200078e0200 */
[----:B------:R-:W-:Y:S01]  /*5d90*/  FADD R26, R54, R26 ;  /* 0x0000001a361a7221 */ /* 0x000fe20000000000 */
[----:B------:R-:W-:Y:S01]  /*5da0*/  FADD R27, R55, R27 ;  /* 0x0000001b371b7221 */ /* 0x000fe20000000000 */
[----:B----4-:R-:W-:Y:S01]  /*5db0*/  FADD R20, R48, R20 ;  /* 0x0000001430147221 */ /* 0x010fe20000000000 */
[-C--:B------:R-:W-:Y:S01]  /*5dc0*/  IMAD.WIDE R14, R73, R0.reuse, c[0x0][0x178] ;  /* 0x00005e00490e7625 */ /* 0x080fe200078e0200 */
[----:B------:R-:W-:Y:S01]  /*5dd0*/  FADD R21, R49, R21 ;  /* 0x0000001531157221 */ /* 0x000fe20000000000 */
[----:B------:R-:W-:Y:S01]  /*5de0*/  FADD R22, R50, R22 ;  /* 0x0000001632167221 */ /* 0x000fe20000000000 */
[----:B------:R-:W-:Y:S01]  /*5df0*/  FADD R23, R51, R23 ;  /* 0x0000001733177221 */ /* 0x000fe20000000000 */
[----:B------:R1:W-:Y:S01]  /*5e00*/  @P6 STG.E.128 [R2.64], R36 ;  /* 0x0000002402006986 */ /* 0x0003e2000c101d06 */
[----:B------:R-:W-:-:S03]  /*5e10*/  IMAD.WIDE R16, R75, R0, c[0x0][0x178] ;  /* 0x00005e004b107625 */ /* 0x000fc600078e0200 */
[----:B------:R2:W-:Y:S04]  /*5e20*/  @P5 STG.E.128 [R8.64], R40 ;  /* 0x0000002808005986 */ /* 0x0005e8000c101d06 */
[----:B------:R2:W-:Y:S04]  /*5e30*/  @P4 STG.E.128 [R10.64], R32 ;  /* 0x000000200a004986 */ /* 0x0005e8000c101d06 */
[----:B------:R2:W-:Y:S04]  /*5e40*/  @P3 STG.E.128 [R12.64], R28 ;  /* 0x0000001c0c003986 */ /* 0x0005e8000c101d06 */
[----:B------:R2:W-:Y:S01]  /*5e50*/  @P2 STG.E.128 [R14.64], R24 ;  /* 0x000000180e002986 */ /* 0x0005e2000c101d06 */
[----:B------:R-:W-:-:S03]  /*5e60*/  FADD R4, R44, R4 ;  /* 0x000000042c047221 */ /* 0x000fc60000000000 */
[----:B------:R2:W-:Y:S01]  /*5e70*/  @P1 STG.E.128 [R16.64], R20 ;  /* 0x0000001410001986 */ /* 0x0005e2000c101d06 */
[----:B------:R-:W-:Y:S01]  /*5e80*/  FADD R5, R45, R5 ;  /* 0x000000052d057221 */ /* 0x000fe20000000000 */
[----:B------:R-:W-:Y:S01]  /*5e90*/  FADD R6, R46, R6 ;  /* 0x000000062e067221 */ /* 0x000fe20000000000 */
[----:B------:R-:W-:Y:S01]  /*5ea0*/  FADD R7, R47, R7 ;  /* 0x000000072f077221 */ /* 0x000fe20000000000 */
[----:B-1----:R-:W-:Y:S01]  /*5eb0*/  IMAD.WIDE R2, R61, R0, c[0x0][0x178] ;  /* 0x00005e003d027625 */ /* 0x002fe200078e0200 */
[----:B------:R-:W-:Y:S06]  /*5ec0*/  @!P0 EXIT ;  /* 0x000000000000894d */ /* 0x000fec0003800000 */
[----:B------:R-:W-:Y:S01]  /*5ed0*/  STG.E.128 [R2.64], R4 ;  /* 0x0000000402007986 */ /* 0x000fe2000c101d06 */
[----:B------:R-:W-:Y:S05]  /*5ee0*/  EXIT ;  /* 0x000000000000794d */ /* 0x000fea0003800000 */
.L_x_2:
[----:B------:R-:W-:-:S00]  /*5ef0*/  BRA `(.L_x_2) ;  /* 0xfffffff000007947 */ /* 0x000fc0000383ffff */
[----:B------:R-:W-:-:S00]  /*5f00*/  NOP ;  /* 0x0000000000007918 */ /* 0x000fc00000000000 */
[----:B------:R-:W-:-:S00]  /*5f10*/  NOP ;  /* 0x0000000000007918 */ /* 0x000fc00000000000 */
[----:B------:R-:W-:-:S00]  /*5f20*/  NOP ;  /* 0x0000000000007918 */ /* 0x000fc00000000000 */
[----:B------:R-:W-:-:S00]  /*5f30*/  NOP ;  /* 0x0000000000007918 */ /* 0x000fc00000000000 */
[----:B------:R-:W-:-:S00]  /*5f40*/  NOP ;  /* 0x0000000000007918 */ /* 0x000fc00000000000 */
[----:B------:R-:W-:-:S00]  /*5f50*/  NOP ;  /* 0x0000000000007918 */ /* 0x000fc00000000000 */
[----:B------:R-:W-:-:S00]  /*5f60*/  NOP ;  /* 0x0000000000007918 */ /* 0x000fc00000000000 */
[----:B------:R-:W-:-:S00]  /*5f70*/  NOP ;  /* 0x0000000000007918 */ /* 0x000fc00000000000 */
.L_x_3:


//--------------------- .nv.shared.triton_mm      --------------------------
	.section	.nv.shared.triton_mm,"aw",@nobits
	.align	16
